	.target	sm_90a

	.elftype	@"ET_EXEC"


//--------------------- .note.nv.tkinfo           --------------------------
	.section	.note.nv.tkinfo,"",@"SHT_NOTE"
	.sectionflags	@"SHF_NOTE_NV_TKINFO"
	.tkinfo
        /*0018*/ 	.word	0x00000002
        /*0030*/ 	.string	""
        /*0030*/ 	.string	"ptxas"
        /*0030*/ 	.string	"Cuda compilation tools, release 13.0, V13.0.88"
        /*0030*/ 	.string	"Build cuda_13.0.r13.0/compiler.36424714_0"
        /*0030*/ 	.string	"-arch sm_90a -m 64 "



//--------------------- .note.nv.cuinfo           --------------------------
	.section	.note.nv.cuinfo,"",@"SHT_NOTE"
	.sectionflags	@"SHF_NOTE_NV_CUINFO"
        /*0018*/ 	.short	0x0002
        /*001a*/ 	.short	0x005a
        /*001c*/ 	.short	0x0082
	.zero		2


//--------------------- .nv.info                  --------------------------
	.section	.nv.info,"",@"SHT_CUDA_INFO"
	.align	4


	//----- nvinfo : EIATTR_REGCOUNT
	.align		4
        /*0000*/ 	.byte	0x04, 0x2f
        /*0002*/ 	.short	(.L_12 - .L_11)
	.align		4
.L_11:
        /*0004*/ 	.word	index@(_ZN7cutlass13device_kernelINS_4gemm6kernel13GemmUniversalIN4cute5tupleIJiiiiEEENS1_10collective13CollectiveMmaINS1_37MainloopSm90TmaGmmaWarpSpecializedFP8ILi9ENS5_IJNS4_1CILi4EEENSA_ILi2EEENSA_ILi1EEEEEENS1_35KernelTmaWarpSpecializedCooperativeEEENS5_IJNSA_ILi128EEENSA_ILi256EEENSA_ILi64EEEEEENS_12float_e5m2_tENS5_IJlSD_lEEESL_SM_NS4_8TiledMMAINS4_8MMA_AtomIJNS4_4SM904GMMA31MMA_64x256x32_F32E5M2E5M2_SS_TNILNSQ_7ScaleInE1ELSS_1EEEEEENS4_6LayoutINS5_IJSC_SD_SD_EEENS5_IJSD_NSA_ILi0EEESX_EEEEENS5_IJNS4_10UnderscoreES10_S10_EEEEENS4_23SM90_TMA_LOAD_MULTICASTENS4_14ComposedLayoutINS4_7SwizzleILi2ELi4ELi3EEENS4_18smem_ptr_flag_bitsILi8EEENSV_INS5_IJNSA_ILi8EEESJ_EEENS5_IJSJ_SD_EEEEEEEvNS4_8identityES13_S1D_vS1E_EENS_8epilogue10collective6detail29Sm90TmaWarpSpecializedAdapterINS1H_15DefaultEpilogueISL_SM_SM_NS1G_6thread17LinearCombinationISL_Li1EffLNS1L_9ScaleType4KindE0ELNS_15FloatRoundStyleE2ESL_EENS1_15EpilogueDefaultEEEEEvvEEEEvNT_6ParamsE)
        /*0008*/ 	.word	0x000000a8


	//----- nvinfo : EIATTR_FRAME_SIZE
	.align		4
.L_12:
        /*000c*/ 	.byte	0x04, 0x11
        /*000e*/ 	.short	(.L_14 - .L_13)
	.align		4
.L_13:
        /*0010*/ 	.word	index@(_ZN7cutlass13device_kernelINS_4gemm6kernel13GemmUniversalIN4cute5tupleIJiiiiEEENS1_10collective13CollectiveMmaINS1_37MainloopSm90TmaGmmaWarpSpecializedFP8ILi9ENS5_IJNS4_1CILi4EEENSA_ILi2EEENSA_ILi1EEEEEENS1_35KernelTmaWarpSpecializedCooperativeEEENS5_IJNSA_ILi128EEENSA_ILi256EEENSA_ILi64EEEEEENS_12float_e5m2_tENS5_IJlSD_lEEESL_SM_NS4_8TiledMMAINS4_8MMA_AtomIJNS4_4SM904GMMA31MMA_64x256x32_F32E5M2E5M2_SS_TNILNSQ_7ScaleInE1ELSS_1EEEEEENS4_6LayoutINS5_IJSC_SD_SD_EEENS5_IJSD_NSA_ILi0EEESX_EEEEENS5_IJNS4_10UnderscoreES10_S10_EEEEENS4_23SM90_TMA_LOAD_MULTICASTENS4_14ComposedLayoutINS4_7SwizzleILi2ELi4ELi3EEENS4_18smem_ptr_flag_bitsILi8EEENSV_INS5_IJNSA_ILi8EEESJ_EEENS5_IJSJ_SD_EEEEEEEvNS4_8identityES13_S1D_vS1E_EENS_8epilogue10collective6detail29Sm90TmaWarpSpecializedAdapterINS1H_15DefaultEpilogueISL_SM_SM_NS1G_6thread17LinearCombinationISL_Li1EffLNS1L_9ScaleType4KindE0ELNS_15FloatRoundStyleE2ESL_EENS1_15EpilogueDefaultEEEEEvvEEEEvNT_6ParamsE)
        /*0014*/ 	.word	0x00000108


	//----- nvinfo : EIATTR_MIN_STACK_SIZE
	.align		4
.L_14:
        /*0018*/ 	.byte	0x04, 0x12
        /*001a*/ 	.short	(.L_16 - .L_15)
	.align		4
.L_15:
        /*001c*/ 	.word	index@(_ZN7cutlass13device_kernelINS_4gemm6kernel13GemmUniversalIN4cute5tupleIJiiiiEEENS1_10collective13CollectiveMmaINS1_37MainloopSm90TmaGmmaWarpSpecializedFP8ILi9ENS5_IJNS4_1CILi4EEENSA_ILi2EEENSA_ILi1EEEEEENS1_35KernelTmaWarpSpecializedCooperativeEEENS5_IJNSA_ILi128EEENSA_ILi256EEENSA_ILi64EEEEEENS_12float_e5m2_tENS5_IJlSD_lEEESL_SM_NS4_8TiledMMAINS4_8MMA_AtomIJNS4_4SM904GMMA31MMA_64x256x32_F32E5M2E5M2_SS_TNILNSQ_7ScaleInE1ELSS_1EEEEEENS4_6LayoutINS5_IJSC_SD_SD_EEENS5_IJSD_NSA_ILi0EEESX_EEEEENS5_IJNS4_10UnderscoreES10_S10_EEEEENS4_23SM90_TMA_LOAD_MULTICASTENS4_14ComposedLayoutINS4_7SwizzleILi2ELi4ELi3EEENS4_18smem_ptr_flag_bitsILi8EEENSV_INS5_IJNSA_ILi8EEESJ_EEENS5_IJSJ_SD_EEEEEEEvNS4_8identityES13_S1D_vS1E_EENS_8epilogue10collective6detail29Sm90TmaWarpSpecializedAdapterINS1H_15DefaultEpilogueISL_SM_SM_NS1G_6thread17LinearCombinationISL_Li1EffLNS1L_9ScaleType4KindE0ELNS_15FloatRoundStyleE2ESL_EENS1_15EpilogueDefaultEEEEEvvEEEEvNT_6ParamsE)
        /*0020*/ 	.word	0x00000108
.L_16:


//--------------------- .nv.compat                --------------------------
	.section	.nv.compat,"",@"SHT_CUDA_COMPAT_INFO"
	.align	4
        /*0000*/ 	.byte	0x02, 0x09, 0x01, 0x00, 0x02, 0x02, 0x04, 0x00, 0x02, 0x05, 0x05, 0x00, 0x03, 0x07, 0x01, 0x01
        /*0010*/ 	.byte	0x02, 0x03, 0x01, 0x00, 0x02, 0x06, 0x01, 0x00, 0x04, 0x0b, 0x08, 0x00, 0x00, 0x00, 0x00, 0x00
        /*0020*/ 	.byte	0x00, 0x00, 0x00, 0x00


//--------------------- .nv.info._ZN7cutlass13device_kernelINS_4gemm6kernel13GemmUniversalIN4cute5tupleIJiiiiEEENS1_10collective13CollectiveMmaINS1_37MainloopSm90TmaGmmaWarpSpecializedFP8ILi9ENS5_IJNS4_1CILi4EEENSA_ILi2EEENSA_ILi1EEEEEENS1_35KernelTmaWarpSpecializedCooperativeEEENS5_IJNSA_ILi128EEENSA_ILi256EEENSA_ILi64EEEEEENS_12float_e5m2_tENS5_IJlSD_lEEESL_SM_NS4_8TiledMMAINS4_8MMA_AtomIJNS4_4SM904GMMA31MMA_64x256x32_F32E5M2E5M2_SS_TNILNSQ_7ScaleInE1ELSS_1EEEEEENS4_6LayoutINS5_IJSC_SD_SD_EEENS5_IJSD_NSA_ILi0EEESX_EEEEENS5_IJNS4_10UnderscoreES10_S10_EEEEENS4_23SM90_TMA_LOAD_MULTICASTENS4_14ComposedLayoutINS4_7SwizzleILi2ELi4ELi3EEENS4_18smem_ptr_flag_bitsILi8EEENSV_INS5_IJNSA_ILi8EEESJ_EEENS5_IJSJ_SD_EEEEEEEvNS4_8identityES13_S1D_vS1E_EENS_8epilogue10collective6detail29Sm90TmaWarpSpecializedAdapterINS1H_15DefaultEpilogueISL_SM_SM_NS1G_6thread17LinearCombinationISL_Li1EffLNS1L_9ScaleType4KindE0ELNS_15FloatRoundStyleE2ESL_EENS1_15EpilogueDefaultEEEEEvvEEEEvNT_6ParamsE --------------------------
	.section	.nv.info._ZN7cutlass13device_kernelINS_4gemm6kernel13GemmUniversalIN4cute5tupleIJiiiiEEENS1_10collective13CollectiveMmaINS1_37MainloopSm90TmaGmmaWarpSpecializedFP8ILi9ENS5_IJNS4_1CILi4EEENSA_ILi2EEENSA_ILi1EEEEEENS1_35KernelTmaWarpSpecializedCooperativeEEENS5_IJNSA_ILi128EEENSA_ILi256EEENSA_ILi64EEEEEENS_12float_e5m2_tENS5_IJlSD_lEEESL_SM_NS4_8TiledMMAINS4_8MMA_AtomIJNS4_4SM904GMMA31MMA_64x256x32_F32E5M2E5M2_SS_TNILNSQ_7ScaleInE1ELSS_1EEEEEENS4_6LayoutINS5_IJSC_SD_SD_EEENS5_IJSD_NSA_ILi0EEESX_EEEEENS5_IJNS4_10UnderscoreES10_S10_EEEEENS4_23SM90_TMA_LOAD_MULTICASTENS4_14ComposedLayoutINS4_7SwizzleILi2ELi4ELi3EEENS4_18smem_ptr_flag_bitsILi8EEENSV_INS5_IJNSA_ILi8EEESJ_EEENS5_IJSJ_SD_EEEEEEEvNS4_8identityES13_S1D_vS1E_EENS_8epilogue10collective6detail29Sm90TmaWarpSpecializedAdapterINS1H_15DefaultEpilogueISL_SM_SM_NS1G_6thread17LinearCombinationISL_Li1EffLNS1L_9ScaleType4KindE0ELNS_15FloatRoundStyleE2ESL_EENS1_15EpilogueDefaultEEEEEvvEEEEvNT_6ParamsE,"",@"SHT_CUDA_INFO"
	.sectionflags	@""
	.align	4


	//----- nvinfo : EIATTR_CUDA_API_VERSION
	.align		4
        /*0000*/ 	.byte	0x04, 0x37
        /*0002*/ 	.short	(.L_18 - .L_17)
.L_17:
        /*0004*/ 	.word	0x00000082


	//----- nvinfo : EIATTR_KPARAM_INFO
	.align		4
.L_18:
        /*0008*/ 	.byte	0x04, 0x17
        /*000a*/ 	.short	(.L_20 - .L_19)
.L_19:
        /*000c*/ 	.word	0x00000000
        /*0010*/ 	.short	0x0000
        /*0012*/ 	.short	0x0070
        /*0014*/ 	.byte	0x00, 0xf0, 0x01, 0x10


	//----- nvinfo : EIATTR_SPARSE_MMA_MASK
	.align		4
.L_20:
        /*0018*/ 	.byte	0x03, 0x50
        /*001a*/ 	.short	0x0000


	//----- nvinfo : EIATTR_MAXREG_COUNT
	.align		4
        /*001c*/ 	.byte	0x03, 0x1b
        /*001e*/ 	.short	0x00a8


	//----- nvinfo : EIATTR_NUM_BARRIERS
	.align		4
        /*0020*/ 	.byte	0x02, 0x4c
        /*0022*/ 	.byte	0x01
	.zero		1


	//----- nvinfo : EIATTR_ANNOTATIONS
	.align		4
        /*0024*/ 	.byte	0x04, 0x55
        /*0026*/ 	.short	(.L_22 - .L_21)


	//   ....[0]....
.L_21:
        /*0028*/ 	.word	0x00000001
        /*002c*/ 	.byte	0x00, 0x08, 0x00, 0x00, 0x01, 0x00, 0x00, 0x00, 0xf0, 0x08, 0x00, 0x00, 0x01, 0x00, 0x00, 0x00
        /* <DEDUP_REMOVED lines=198> */
        /*0c9c*/ 	.byte	0x50, 0x08, 0x01, 0x00


	//----- nvinfo : EIATTR_MERCURY_ISA_VERSION
	.align		4
.L_22:
        /*0ca0*/ 	.byte	0x03, 0x5f
        /*0ca2*/ 	.short	0x0101


	//----- nvinfo : EIATTR_INT_WARP_WIDE_INSTR_OFFSETS
	.align		4
        /*0ca4*/ 	.byte	0x04, 0x31
        /*0ca6*/ 	.short	(.L_24 - .L_23)


	//   ....[0]....
.L_23:
        /*0ca8*/ 	.word	0x00000640


	//   ....[1]....
        /*0cac*/ 	.word	0x00000650


	//   ....[2]....
        /*0cb0*/ 	.word	0x000007d0


	//----- nvinfo : EIATTR_COOP_GROUP_MASK_REGIDS
	.align		4
.L_24:
        /*0cb4*/ 	.byte	0x04, 0x29
        /*0cb6*/ 	.short	(.L_26 - .L_25)


	//   ....[0]....
.L_25:
        /*0cb8*/ 	.word	0xffffffff


	//   ....[1]....
        /*0cbc*/ 	.word	0xffffffff


	//   ....[2]....
        /*0cc0*/ 	.word	0xffffffff


	//   ....[3]....
        /*0cc4*/ 	.word	0xffffffff


	//   ....[4]....
        /*0cc8*/ 	.word	0xffffffff


	//   ....[5]....
        /*0ccc*/ 	.word	0xffffffff


	//----- nvinfo : EIATTR_COOP_GROUP_INSTR_OFFSETS
	.align		4
.L_26:
        /*0cd0*/ 	.byte	0x04, 0x28
        /*0cd2*/ 	.short	(.L_28 - .L_27)


	//   ....[0]....
.L_27:
        /*0cd4*/ 	.word	0x00000070


	//   ....[1]....
        /*0cd8*/ 	.word	0x00000080


	//   ....[2]....
        /*0cdc*/ 	.word	0x000001a0


	//   ....[3]....
        /*0ce0*/ 	.word	0x000004a0


	//   ....[4]....
        /*0ce4*/ 	.word	0x00000930


	//   ....[5]....
        /*0ce8*/ 	.word	0x000016b0


	//----- nvinfo : EIATTR_REG_RECONFIG
	.align		4
.L_28:
        /*0cec*/ 	.byte	0x01, 0x54
	.zero		2


	//----- nvinfo : EIATTR_MBARRIER_INSTR_OFFSETS
	.align		4
        /*0cf0*/ 	.byte	0x04, 0x39
        /*0cf2*/ 	.short	(.L_30 - .L_29)


	//   ....[0]....
.L_29:
        /*0cf4*/ 	.word	0x00000360
        /*0cf8*/ 	.word	0x000000ff
        /*0cfc*/ 	.word	0x00000000
        /*0d00*/ 	.short	0x0100
        /*0d02*/ 	.byte	0x09
	.zero		1


	//   ....[1]....
        /*0d04*/ 	.word	0x00000370
        /*0d08*/ 	.word	0x000000ff
        /*0d0c*/ 	.word	0x00000048
        /*0d10*/ 	.short	0x0100
        /*0d12*/ 	.byte	0x09
	.zero		1


	//   ....[2]....
        /*0d14*/ 	.word	0x00000380
        /*0d18*/ 	.word	0x000000ff
        /*0d1c*/ 	.word	0x00000008
        /*0d20*/ 	.short	0x0100
        /*0d22*/ 	.byte	0x09
	.zero		1


	//   ....[3]....
        /*0d24*/ 	.word	0x00000390
        /*0d28*/ 	.word	0x000000ff
        /*0d2c*/ 	.word	0x00000050
        /*0d30*/ 	.short	0x0100
        /*0d32*/ 	.byte	0x09
	.zero		1


	//   ....[4]....
        /*0d34*/ 	.word	0x000003a0
        /*0d38*/ 	.word	0x000000ff
        /*0d3c*/ 	.word	0x00000010
        /*0d40*/ 	.short	0x0100
        /*0d42*/ 	.byte	0x09
	.zero		1


	//   ....[5]....
        /*0d44*/ 	.word	0x000003b0
        /*0d48*/ 	.word	0x000000ff
        /*0d4c*/ 	.word	0x00000058
        /*0d50*/ 	.short	0x0100
        /*0d52*/ 	.byte	0x09
	.zero		1


	//   ....[6]....
        /*0d54*/ 	.word	0x000003c0
        /*0d58*/ 	.word	0x000000ff
        /*0d5c*/ 	.word	0x00000018
        /*0d60*/ 	.short	0x0100
        /*0d62*/ 	.byte	0x09
	.zero		1


	//   ....[7]....
        /*0d64*/ 	.word	0x000003d0
        /*0d68*/ 	.word	0x000000ff
        /*0d6c*/ 	.word	0x00000060
        /*0d70*/ 	.short	0x0100
        /*0d72*/ 	.byte	0x09
	.zero		1


	//   ....[8]....
        /*0d74*/ 	.word	0x000003e0
        /*0d78*/ 	.word	0x000000ff
        /*0d7c*/ 	.word	0x00000020
        /*0d80*/ 	.short	0x0100
        /*0d82*/ 	.byte	0x09
	.zero		1


	//   ....[9]....
        /*0d84*/ 	.word	0x000003f0
        /*0d88*/ 	.word	0x000000ff
        /*0d8c*/ 	.word	0x00000068
        /*0d90*/ 	.short	0x0100
        /*0d92*/ 	.byte	0x09
	.zero		1


	//   ....[10]....
        /*0d94*/ 	.word	0x00000400
        /*0d98*/ 	.word	0x000000ff
        /*0d9c*/ 	.word	0x00000028
        /*0da0*/ 	.short	0x0100
        /*0da2*/ 	.byte	0x09
	.zero		1


	//   ....[11]....
        /*0da4*/ 	.word	0x00000410
        /*0da8*/ 	.word	0x000000ff
        /*0dac*/ 	.word	0x00000070
        /*0db0*/ 	.short	0x0100
        /*0db2*/ 	.byte	0x09
	.zero		1


	//   ....[12]....
        /*0db4*/ 	.word	0x00000420
        /*0db8*/ 	.word	0x000000ff
        /*0dbc*/ 	.word	0x00000030
        /*0dc0*/ 	.short	0x0100
        /*0dc2*/ 	.byte	0x09
	.zero		1


	//   ....[13]....
        /*0dc4*/ 	.word	0x00000430
        /*0dc8*/ 	.word	0x000000ff
        /*0dcc*/ 	.word	0x00000078
        /*0dd0*/ 	.short	0x0100
        /*0dd2*/ 	.byte	0x09
	.zero		1


	//   ....[14]....
        /*0dd4*/ 	.word	0x00000440
        /*0dd8*/ 	.word	0x000000ff
        /*0ddc*/ 	.word	0x00000038
        /*0de0*/ 	.short	0x0100
        /*0de2*/ 	.byte	0x09
	.zero		1


	//   ....[15]....
        /*0de4*/ 	.word	0x00000450
        /*0de8*/ 	.word	0x000000ff
        /*0dec*/ 	.word	0x00000080
        /*0df0*/ 	.short	0x0100
        /*0df2*/ 	.byte	0x09
	.zero		1


	//   ....[16]....
        /*0df4*/ 	.word	0x00000460
        /*0df8*/ 	.word	0x000000ff
        /*0dfc*/ 	.word	0x00000040
        /*0e00*/ 	.short	0x0100
        /*0e02*/ 	.byte	0x09
	.zero		1


	//   ....[17]....
        /*0e04*/ 	.word	0x00000470
        /*0e08*/ 	.word	0x000000ff
        /*0e0c*/ 	.word	0x00000088
        /*0e10*/ 	.short	0x0100
        /*0e12*/ 	.byte	0x09
	.zero		1


	//   ....[18]....
        /*0e14*/ 	.word	0x00000850
        /*0e18*/ 	.word	0x000000ff
        /*0e1c*/ 	.word	0x000000a0
        /*0e20*/ 	.short	0x0100
        /*0e22*/ 	.byte	0x06
	.zero		1


	//   ....[19]....
        /*0e24*/ 	.word	0x000008b0
        /*0e28*/ 	.word	0x000000ff
        /*0e2c*/ 	.word	0x000000a8
        /*0e30*/ 	.short	0x0100
        /*0e32*/ 	.byte	0x06
	.zero		1


	//   ....[20]....
        /*0e34*/ 	.word	0x00001ec0
        /*0e38*/ 	.word	0x000000ff
        /*0e3c*/ 	.word	0x00000000
        /*0e40*/ 	.short	0x010a
        /*0e42*/ 	.byte	0x06
	.zero		1


	//   ....[21]....
        /*0e44*/ 	.word	0x00001f00
        /*0e48*/ 	.word	0x000000ff
        /*0e4c*/ 	.word	0x00000000
        /*0e50*/ 	.short	0x010a
        /*0e52*/ 	.byte	0x06
	.zero		1


	//   ....[22]....
        /*0e54*/ 	.word	0x00003110
        /*0e58*/ 	.word	0x000000ff
        /*0e5c*/ 	.word	0x00000000
        /*0e60*/ 	.short	0x010a
        /*0e62*/ 	.byte	0x09
	.zero		1


	//   ....[23]....
        /*0e64*/ 	.word	0x00003150
        /*0e68*/ 	.word	0x000000ff
        /*0e6c*/ 	.word	0x00000000
        /*0e70*/ 	.short	0x010a
        /*0e72*/ 	.byte	0x09
	.zero		1


	//   ....[24]....
        /*0e74*/ 	.word	0x000041e0
        /*0e78*/ 	.word	0x000000e5
        /*0e7c*/ 	.word	0x00000000
        /*0e80*/ 	.short	0x0101
        /*0e82*/ 	.byte	0x3f
	.zero		1


	//   ....[25]....
        /*0e84*/ 	.word	0x00005400
        /*0e88*/ 	.word	0x00000018
        /*0e8c*/ 	.word	0x00000000
        /*0e90*/ 	.short	0x0101
        /*0e92*/ 	.byte	0x3f
	.zero		1


	//   ....[26]....
        /*0e94*/ 	.word	0x0000f760
        /*0e98*/ 	.word	0x0000000b
        /*0e9c*/ 	.word	0x00000048
        /*0ea0*/ 	.short	0x010a
        /*0ea2*/ 	.byte	0x3f
	.zero		1


	//   ....[27]....
        /*0ea4*/ 	.word	0x0000fb50
        /*0ea8*/ 	.word	0x00000004
        /*0eac*/ 	.word	0x000000a8
        /*0eb0*/ 	.short	0x0101
        /*0eb2*/ 	.byte	0x3f
	.zero		1


	//   ....[28]....
        /*0eb4*/ 	.word	0x000102d0
        /*0eb8*/ 	.word	0x00000007
        /*0ebc*/ 	.word	0x00000000
        /*0ec0*/ 	.short	0x010a
        /*0ec2*/ 	.byte	0x3f
	.zero		1


	//   ....[29]....
        /*0ec4*/ 	.word	0x00010350
        /*0ec8*/ 	.word	0x00000009
        /*0ecc*/ 	.word	0x00000000
        /*0ed0*/ 	.short	0x010a
        /*0ed2*/ 	.byte	0x3f
	.zero		1


	//   ....[30]....
        /*0ed4*/ 	.word	0x000103e0
        /*0ed8*/ 	.word	0x00000006
        /*0edc*/ 	.word	0x00000000
        /*0ee0*/ 	.short	0x010a
        /*0ee2*/ 	.byte	0x3f
	.zero		1


	//   ....[31]....
        /*0ee4*/ 	.word	0x00010470
        /*0ee8*/ 	.word	0x00000009
        /*0eec*/ 	.word	0x00000000
        /*0ef0*/ 	.short	0x010a
        /*0ef2*/ 	.byte	0x3f
	.zero		1


	//   ....[32]....
        /*0ef4*/ 	.word	0x00010500
        /*0ef8*/ 	.word	0x00000006
        /*0efc*/ 	.word	0x00000000
        /*0f00*/ 	.short	0x010a
        /*0f02*/ 	.byte	0x3f
	.zero		1


	//   ....[33]....
        /*0f04*/ 	.word	0x00010590
        /*0f08*/ 	.word	0x00000009
        /*0f0c*/ 	.word	0x00000000
        /*0f10*/ 	.short	0x010a
        /*0f12*/ 	.byte	0x3f
	.zero		1


	//   ....[34]....
        /*0f14*/ 	.word	0x00010620
        /*0f18*/ 	.word	0x00000006
        /*0f1c*/ 	.word	0x00000000
        /*0f20*/ 	.short	0x010a
        /*0f22*/ 	.byte	0x3f
	.zero		1


	//   ....[35]....
        /*0f24*/ 	.word	0x000106b0
        /*0f28*/ 	.word	0x00000009
        /*0f2c*/ 	.word	0x00000000
        /*0f30*/ 	.short	0x010a
        /*0f32*/ 	.byte	0x3f
	.zero		1


	//   ....[36]....
        /*0f34*/ 	.word	0x00010740
        /*0f38*/ 	.word	0x00000003
        /*0f3c*/ 	.word	0x00000000
        /*0f40*/ 	.short	0x010a
        /*0f42*/ 	.byte	0x3f
	.zero		1


	//   ....[37]....
        /*0f44*/ 	.word	0x000107b0
        /*0f48*/ 	.word	0x00000003
        /*0f4c*/ 	.word	0x00000000
        /*0f50*/ 	.short	0x010a
        /*0f52*/ 	.byte	0x3f
	.zero		1


	//   ....[38]....
        /*0f54*/ 	.word	0x00010820
        /*0f58*/ 	.word	0x00000000
        /*0f5c*/ 	.word	0x00000000
        /*0f60*/ 	.short	0x010a
        /*0f62*/ 	.byte	0x3f
	.zero		1


	//   ....[39]....
        /*0f64*/ 	.word	0x00010900
        /*0f68*/ 	.word	0x0000000b
        /*0f6c*/ 	.word	0x00000048
        /*0f70*/ 	.short	0x010a
        /*0f72*/ 	.byte	0x3f
	.zero		1


	//   ....[40]....
        /*0f74*/ 	.word	0x000109d0
        /*0f78*/ 	.word	0x00000007
        /*0f7c*/ 	.word	0x00000000
        /*0f80*/ 	.short	0x010a
        /*0f82*/ 	.byte	0x3f
	.zero		1


	//   ....[41]....
        /*0f84*/ 	.word	0x00010a20
        /*0f88*/ 	.word	0x00000009
        /*0f8c*/ 	.word	0x00000000
        /*0f90*/ 	.short	0x010a
        /*0f92*/ 	.byte	0x3f
	.zero		1


	//   ....[42]....
        /*0f94*/ 	.word	0x00010a70
        /*0f98*/ 	.word	0x00000006
        /*0f9c*/ 	.word	0x00000000
        /*0fa0*/ 	.short	0x010a
        /*0fa2*/ 	.byte	0x3f
	.zero		1


	//   ....[43]....
        /*0fa4*/ 	.word	0x00010ac0
        /*0fa8*/ 	.word	0x00000009
        /*0fac*/ 	.word	0x00000000
        /*0fb0*/ 	.short	0x010a
        /*0fb2*/ 	.byte	0x3f
	.zero		1


	//   ....[44]....
        /*0fb4*/ 	.word	0x00010b10
        /*0fb8*/ 	.word	0x00000006
        /*0fbc*/ 	.word	0x00000000
        /*0fc0*/ 	.short	0x010a
        /*0fc2*/ 	.byte	0x3f
	.zero		1


	//   ....[45]....
        /*0fc4*/ 	.word	0x00010b60
        /*0fc8*/ 	.word	0x00000009
        /*0fcc*/ 	.word	0x00000000
        /*0fd0*/ 	.short	0x010a
        /*0fd2*/ 	.byte	0x3f
	.zero		1


	//   ....[46]....
        /*0fd4*/ 	.word	0x00010bb0
        /*0fd8*/ 	.word	0x00000006
        /*0fdc*/ 	.word	0x00000000
        /*0fe0*/ 	.short	0x010a
        /*0fe2*/ 	.byte	0x3f
	.zero		1


	//   ....[47]....
        /*0fe4*/ 	.word	0x00010c00
        /*0fe8*/ 	.word	0x00000009
        /*0fec*/ 	.word	0x00000000
        /*0ff0*/ 	.short	0x010a
        /*0ff2*/ 	.byte	0x3f
	.zero		1


	//----- nvinfo : EIATTR_NUM_MBARRIERS
	.align		4
.L_30:
        /*0ff4*/ 	.byte	0x03, 0x38
        /*0ff6*/ 	.short	0x0014


	//----- nvinfo : EIATTR_EXIT_INSTR_OFFSETS
	.align		4
        /*0ff8*/ 	.byte	0x04, 0x1c
        /*0ffa*/ 	.short	(.L_32 - .L_31)


	//   ....[0]....
.L_31:
        /*0ffc*/ 	.word	0x00000ac0


	//   ....[1]....
        /*1000*/ 	.word	0x00001350


	//   ....[2]....
        /*1004*/ 	.word	0x0000ed20


	//   ....[3]....
        /*1008*/ 	.word	0x0000f2b0


	//   ....[4]....
        /*100c*/ 	.word	0x00010790


	//----- nvinfo : EIATTR_MAX_THREADS
	.align		4
.L_32:
        /*1010*/ 	.byte	0x04, 0x05
        /*1012*/ 	.short	(.L_34 - .L_33)
.L_33:
        /*1014*/ 	.word	0x00000180
        /*1018*/ 	.word	0x00000001
        /*101c*/ 	.word	0x00000001


	//----- nvinfo : EIATTR_CRS_STACK_SIZE
	.align		4
.L_34:
        /*1020*/ 	.byte	0x04, 0x1e
        /*1022*/ 	.short	(.L_36 - .L_35)
.L_35:
        /*1024*/ 	.word	0x00000000


	//----- nvinfo : EIATTR_CBANK_PARAM_SIZE
	.align		4
.L_36:
        /*1028*/ 	.byte	0x03, 0x19
        /*102a*/ 	.short	0x0470


	//----- nvinfo : EIATTR_PARAM_CBANK
	.align		4
        /*102c*/ 	.byte	0x04, 0x0a
        /*102e*/ 	.short	(.L_38 - .L_37)
	.align		4
.L_37:
        /*1030*/ 	.word	index@(.nv.constant0._ZN7cutlass13device_kernelINS_4gemm6kernel13GemmUniversalIN4cute5tupleIJiiiiEEENS1_10collective13CollectiveMmaINS1_37MainloopSm90TmaGmmaWarpSpecializedFP8ILi9ENS5_IJNS4_1CILi4EEENSA_ILi2EEENSA_ILi1EEEEEENS1_35KernelTmaWarpSpecializedCooperativeEEENS5_IJNSA_ILi128EEENSA_ILi256EEENSA_ILi64EEEEEENS_12float_e5m2_tENS5_IJlSD_lEEESL_SM_NS4_8TiledMMAINS4_8MMA_AtomIJNS4_4SM904GMMA31MMA_64x256x32_F32E5M2E5M2_SS_TNILNSQ_7ScaleInE1ELSS_1EEEEEENS4_6LayoutINS5_IJSC_SD_SD_EEENS5_IJSD_NSA_ILi0EEESX_EEEEENS5_IJNS4_10UnderscoreES10_S10_EEEEENS4_23SM90_TMA_LOAD_MULTICASTENS4_14ComposedLayoutINS4_7SwizzleILi2ELi4ELi3EEENS4_18smem_ptr_flag_bitsILi8EEENSV_INS5_IJNSA_ILi8EEESJ_EEENS5_IJSJ_SD_EEEEEEEvNS4_8identityES13_S1D_vS1E_EENS_8epilogue10collective6detail29Sm90TmaWarpSpecializedAdapterINS1H_15DefaultEpilogueISL_SM_SM_NS1G_6thread17LinearCombinationISL_Li1EffLNS1L_9ScaleType4KindE0ELNS_15FloatRoundStyleE2ESL_EENS1_15EpilogueDefaultEEEEEvvEEEEvNT_6ParamsE)
        /*1034*/ 	.short	0x0210
        /*1036*/ 	.short	0x0470


	//----- nvinfo : EIATTR_SW_WAR
	.align		4
.L_38:
        /*1038*/ 	.byte	0x04, 0x36
        /*103a*/ 	.short	(.L_40 - .L_39)
.L_39:
        /*103c*/ 	.word	0x00000008
.L_40:


//--------------------- .nv.callgraph             --------------------------
	.section	.nv.callgraph,"",@"SHT_CUDA_CALLGRAPH"
	.align	4
	.sectionentsize	8
	.align		4
        /*0000*/ 	.word	0x00000000
	.align		4
        /*0004*/ 	.word	0xffffffff
	.align		4
        /*0008*/ 	.word	0x00000000
	.align		4
        /*000c*/ 	.word	0xfffffffe
	.align		4
        /*0010*/ 	.word	0x00000000
	.align		4
        /*0014*/ 	.word	0xfffffffd
	.align		4
        /*0018*/ 	.word	0x00000000
	.align		4
        /*001c*/ 	.word	0xfffffffc


//--------------------- .nv.constant4             --------------------------
	.section	.nv.constant4,"a",@progbits
	.align	8
	.align		8
.nv.constant4:
        /*0000*/ 	.dword	_ZN40_INTERNAL_35ecc0a4_4_k_cu_25e43929_254974cuda3std3__45__cpo5beginE
	.align		8
        /*0008*/ 	.dword	_ZN40_INTERNAL_35ecc0a4_4_k_cu_25e43929_254974cuda3std3__45__cpo3endE
	.align		8
        /*0010*/ 	.dword	_ZN40_INTERNAL_35ecc0a4_4_k_cu_25e43929_254974cuda3std3__45__cpo6cbeginE
	.align		8
        /*0018*/ 	.dword	_ZN40_INTERNAL_35ecc0a4_4_k_cu_25e43929_254974cuda3std3__45__cpo4cendE
	.align		8
        /*0020*/ 	.dword	_ZN40_INTERNAL_35ecc0a4_4_k_cu_25e43929_254974cuda3std3__442_GLOBAL__N__35ecc0a4_4_k_cu_25e43929_254976ignoreE
	.align		8
        /*0028*/ 	.dword	_ZN40_INTERNAL_35ecc0a4_4_k_cu_25e43929_254974cuda3std3__419piecewise_constructE
	.align		8
        /*0030*/ 	.dword	_ZN40_INTERNAL_35ecc0a4_4_k_cu_25e43929_254974cuda3std3__48in_placeE
	.align		8
        /*0038*/ 	.dword	_ZN40_INTERNAL_35ecc0a4_4_k_cu_25e43929_254974cuda3std6ranges3__45__cpo4swapE
	.align		8
        /*0040*/ 	.dword	_ZN40_INTERNAL_35ecc0a4_4_k_cu_25e43929_254974cuda3std6ranges3__45__cpo9iter_moveE
	.align		8
        /*0048*/ 	.dword	_ZN40_INTERNAL_35ecc0a4_4_k_cu_25e43929_254974cute7productE
	.align		8
        /*0050*/ 	.dword	_ZN40_INTERNAL_35ecc0a4_4_k_cu_25e43929_254974cute1_E


//--------------------- .text._ZN7cutlass13device_kernelINS_4gemm6kernel13GemmUniversalIN4cute5tupleIJiiiiEEENS1_10collective13CollectiveMmaINS1_37MainloopSm90TmaGmmaWarpSpecializedFP8ILi9ENS5_IJNS4_1CILi4EEENSA_ILi2EEENSA_ILi1EEEEEENS1_35KernelTmaWarpSpecializedCooperativeEEENS5_IJNSA_ILi128EEENSA_ILi256EEENSA_ILi64EEEEEENS_12float_e5m2_tENS5_IJlSD_lEEESL_SM_NS4_8TiledMMAINS4_8MMA_AtomIJNS4_4SM904GMMA31MMA_64x256x32_F32E5M2E5M2_SS_TNILNSQ_7ScaleInE1ELSS_1EEEEEENS4_6LayoutINS5_IJSC_SD_SD_EEENS5_IJSD_NSA_ILi0EEESX_EEEEENS5_IJNS4_10UnderscoreES10_S10_EEEEENS4_23SM90_TMA_LOAD_MULTICASTENS4_14ComposedLayoutINS4_7SwizzleILi2ELi4ELi3EEENS4_18smem_ptr_flag_bitsILi8EEENSV_INS5_IJNSA_ILi8EEESJ_EEENS5_IJSJ_SD_EEEEEEEvNS4_8identityES13_S1D_vS1E_EENS_8epilogue10collective6detail29Sm90TmaWarpSpecializedAdapterINS1H_15DefaultEpilogueISL_SM_SM_NS1G_6thread17LinearCombinationISL_Li1EffLNS1L_9ScaleType4KindE0ELNS_15FloatRoundStyleE2ESL_EENS1_15EpilogueDefaultEEEEEvvEEEEvNT_6ParamsE --------------------------
	.section	.text._ZN7cutlass13device_kernelINS_4gemm6kernel13GemmUniversalIN4cute5tupleIJiiiiEEENS1_10collective13CollectiveMmaINS1_37MainloopSm90TmaGmmaWarpSpecializedFP8ILi9ENS5_IJNS4_1CILi4EEENSA_ILi2EEENSA_ILi1EEEEEENS1_35KernelTmaWarpSpecializedCooperativeEEENS5_IJNSA_ILi128EEENSA_ILi256EEENSA_ILi64EEEEEENS_12float_e5m2_tENS5_IJlSD_lEEESL_SM_NS4_8TiledMMAINS4_8MMA_AtomIJNS4_4SM904GMMA31MMA_64x256x32_F32E5M2E5M2_SS_TNILNSQ_7ScaleInE1ELSS_1EEEEEENS4_6LayoutINS5_IJSC_SD_SD_EEENS5_IJSD_NSA_ILi0EEESX_EEEEENS5_IJNS4_10UnderscoreES10_S10_EEEEENS4_23SM90_TMA_LOAD_MULTICASTENS4_14ComposedLayoutINS4_7SwizzleILi2ELi4ELi3EEENS4_18smem_ptr_flag_bitsILi8EEENSV_INS5_IJNSA_ILi8EEESJ_EEENS5_IJSJ_SD_EEEEEEEvNS4_8identityES13_S1D_vS1E_EENS_8epilogue10collective6detail29Sm90TmaWarpSpecializedAdapterINS1H_15DefaultEpilogueISL_SM_SM_NS1G_6thread17LinearCombinationISL_Li1EffLNS1L_9ScaleType4KindE0ELNS_15FloatRoundStyleE2ESL_EENS1_15EpilogueDefaultEEEEEvvEEEEvNT_6ParamsE,"ax",@progbits
	.align	128
.text._ZN7cutlass13device_kernelINS_4gemm6kernel13GemmUniversalIN4cute5tupleIJiiiiEEENS1_10collective13CollectiveMmaINS1_37MainloopSm90TmaGmmaWarpSpecializedFP8ILi9ENS5_IJNS4_1CILi4EEENSA_ILi2EEENSA_ILi1EEEEEENS1_35KernelTmaWarpSpecializedCooperativeEEENS5_IJNSA_ILi128EEENSA_ILi256EEENSA_ILi64EEEEEENS_12float_e5m2_tENS5_IJlSD_lEEESL_SM_NS4_8TiledMMAINS4_8MMA_AtomIJNS4_4SM904GMMA31MMA_64x256x32_F32E5M2E5M2_SS_TNILNSQ_7ScaleInE1ELSS_1EEEEEENS4_6LayoutINS5_IJSC_SD_SD_EEENS5_IJSD_NSA_ILi0EEESX_EEEEENS5_IJNS4_10UnderscoreES10_S10_EEEEENS4_23SM90_TMA_LOAD_MULTICASTENS4_14ComposedLayoutINS4_7SwizzleILi2ELi4ELi3EEENS4_18smem_ptr_flag_bitsILi8EEENSV_INS5_IJNSA_ILi8EEESJ_EEENS5_IJSJ_SD_EEEEEEEvNS4_8identityES13_S1D_vS1E_EENS_8epilogue10collective6detail29Sm90TmaWarpSpecializedAdapterINS1H_15DefaultEpilogueISL_SM_SM_NS1G_6thread17LinearCombinationISL_Li1EffLNS1L_9ScaleType4KindE0ELNS_15FloatRoundStyleE2ESL_EENS1_15EpilogueDefaultEEEEEvvEEEEvNT_6ParamsE:
        .type           _ZN7cutlass13device_kernelINS_4gemm6kernel13GemmUniversalIN4cute5tupleIJiiiiEEENS1_10collective13CollectiveMmaINS1_37MainloopSm90TmaGmmaWarpSpecializedFP8ILi9ENS5_IJNS4_1CILi4EEENSA_ILi2EEENSA_ILi1EEEEEENS1_35KernelTmaWarpSpecializedCooperativeEEENS5_IJNSA_ILi128EEENSA_ILi256EEENSA_ILi64EEEEEENS_12float_e5m2_tENS5_IJlSD_lEEESL_SM_NS4_8TiledMMAINS4_8MMA_AtomIJNS4_4SM904GMMA31MMA_64x256x32_F32E5M2E5M2_SS_TNILNSQ_7ScaleInE1ELSS_1EEEEEENS4_6LayoutINS5_IJSC_SD_SD_EEENS5_IJSD_NSA_ILi0EEESX_EEEEENS5_IJNS4_10UnderscoreES10_S10_EEEEENS4_23SM90_TMA_LOAD_MULTICASTENS4_14ComposedLayoutINS4_7SwizzleILi2ELi4ELi3EEENS4_18smem_ptr_flag_bitsILi8EEENSV_INS5_IJNSA_ILi8EEESJ_EEENS5_IJSJ_SD_EEEEEEEvNS4_8identityES13_S1D_vS1E_EENS_8epilogue10collective6detail29Sm90TmaWarpSpecializedAdapterINS1H_15DefaultEpilogueISL_SM_SM_NS1G_6thread17LinearCombinationISL_Li1EffLNS1L_9ScaleType4KindE0ELNS_15FloatRoundStyleE2ESL_EENS1_15EpilogueDefaultEEEEEvvEEEEvNT_6ParamsE,@function
        .size           _ZN7cutlass13device_kernelINS_4gemm6kernel13GemmUniversalIN4cute5tupleIJiiiiEEENS1_10collective13CollectiveMmaINS1_37MainloopSm90TmaGmmaWarpSpecializedFP8ILi9ENS5_IJNS4_1CILi4EEENSA_ILi2EEENSA_ILi1EEEEEENS1_35KernelTmaWarpSpecializedCooperativeEEENS5_IJNSA_ILi128EEENSA_ILi256EEENSA_ILi64EEEEEENS_12float_e5m2_tENS5_IJlSD_lEEESL_SM_NS4_8TiledMMAINS4_8MMA_AtomIJNS4_4SM904GMMA31MMA_64x256x32_F32E5M2E5M2_SS_TNILNSQ_7ScaleInE1ELSS_1EEEEEENS4_6LayoutINS5_IJSC_SD_SD_EEENS5_IJSD_NSA_ILi0EEESX_EEEEENS5_IJNS4_10UnderscoreES10_S10_EEEEENS4_23SM90_TMA_LOAD_MULTICASTENS4_14ComposedLayoutINS4_7SwizzleILi2ELi4ELi3EEENS4_18smem_ptr_flag_bitsILi8EEENSV_INS5_IJNSA_ILi8EEESJ_EEENS5_IJSJ_SD_EEEEEEEvNS4_8identityES13_S1D_vS1E_EENS_8epilogue10collective6detail29Sm90TmaWarpSpecializedAdapterINS1H_15DefaultEpilogueISL_SM_SM_NS1G_6thread17LinearCombinationISL_Li1EffLNS1L_9ScaleType4KindE0ELNS_15FloatRoundStyleE2ESL_EENS1_15EpilogueDefaultEEEEEvvEEEEvNT_6ParamsE,(.L_x_345 - _ZN7cutlass13device_kernelINS_4gemm6kernel13GemmUniversalIN4cute5tupleIJiiiiEEENS1_10collective13CollectiveMmaINS1_37MainloopSm90TmaGmmaWarpSpecializedFP8ILi9ENS5_IJNS4_1CILi4EEENSA_ILi2EEENSA_ILi1EEEEEENS1_35KernelTmaWarpSpecializedCooperativeEEENS5_IJNSA_ILi128EEENSA_ILi256EEENSA_ILi64EEEEEENS_12float_e5m2_tENS5_IJlSD_lEEESL_SM_NS4_8TiledMMAINS4_8MMA_AtomIJNS4_4SM904GMMA31MMA_64x256x32_F32E5M2E5M2_SS_TNILNSQ_7ScaleInE1ELSS_1EEEEEENS4_6LayoutINS5_IJSC_SD_SD_EEENS5_IJSD_NSA_ILi0EEESX_EEEEENS5_IJNS4_10UnderscoreES10_S10_EEEEENS4_23SM90_TMA_LOAD_MULTICASTENS4_14ComposedLayoutINS4_7SwizzleILi2ELi4ELi3EEENS4_18smem_ptr_flag_bitsILi8EEENSV_INS5_IJNSA_ILi8EEESJ_EEENS5_IJSJ_SD_EEEEEEEvNS4_8identityES13_S1D_vS1E_EENS_8epilogue10collective6detail29Sm90TmaWarpSpecializedAdapterINS1H_15DefaultEpilogueISL_SM_SM_NS1G_6thread17LinearCombinationISL_Li1EffLNS1L_9ScaleType4KindE0ELNS_15FloatRoundStyleE2ESL_EENS1_15EpilogueDefaultEEEEEvvEEEEvNT_6ParamsE)
        .other          _ZN7cutlass13device_kernelINS_4gemm6kernel13GemmUniversalIN4cute5tupleIJiiiiEEENS1_10collective13CollectiveMmaINS1_37MainloopSm90TmaGmmaWarpSpecializedFP8ILi9ENS5_IJNS4_1CILi4EEENSA_ILi2EEENSA_ILi1EEEEEENS1_35KernelTmaWarpSpecializedCooperativeEEENS5_IJNSA_ILi128EEENSA_ILi256EEENSA_ILi64EEEEEENS_12float_e5m2_tENS5_IJlSD_lEEESL_SM_NS4_8TiledMMAINS4_8MMA_AtomIJNS4_4SM904GMMA31MMA_64x256x32_F32E5M2E5M2_SS_TNILNSQ_7ScaleInE1ELSS_1EEEEEENS4_6LayoutINS5_IJSC_SD_SD_EEENS5_IJSD_NSA_ILi0EEESX_EEEEENS5_IJNS4_10UnderscoreES10_S10_EEEEENS4_23SM90_TMA_LOAD_MULTICASTENS4_14ComposedLayoutINS4_7SwizzleILi2ELi4ELi3EEENS4_18smem_ptr_flag_bitsILi8EEENSV_INS5_IJNSA_ILi8EEESJ_EEENS5_IJSJ_SD_EEEEEEEvNS4_8identityES13_S1D_vS1E_EENS_8epilogue10collective6detail29Sm90TmaWarpSpecializedAdapterINS1H_15DefaultEpilogueISL_SM_SM_NS1G_6thread17LinearCombinationISL_Li1EffLNS1L_9ScaleType4KindE0ELNS_15FloatRoundStyleE2ESL_EENS1_15EpilogueDefaultEEEEEvvEEEEvNT_6ParamsE,@"STO_CUDA_ENTRY STV_DEFAULT"
_ZN7cutlass13device_kernelINS_4gemm6kernel13GemmUniversalIN4cute5tupleIJiiiiEEENS1_10collective13CollectiveMmaINS1_37MainloopSm90TmaGmmaWarpSpecializedFP8ILi9ENS5_IJNS4_1CILi4EEENSA_ILi2EEENSA_ILi1EEEEEENS1_35KernelTmaWarpSpecializedCooperativeEEENS5_IJNSA_ILi128EEENSA_ILi256EEENSA_ILi64EEEEEENS_12float_e5m2_tENS5_IJlSD_lEEESL_SM_NS4_8TiledMMAINS4_8MMA_AtomIJNS4_4SM904GMMA31MMA_64x256x32_F32E5M2E5M2_SS_TNILNSQ_7ScaleInE1ELSS_1EEEEEENS4_6LayoutINS5_IJSC_SD_SD_EEENS5_IJSD_NSA_ILi0EEESX_EEEEENS5_IJNS4_10UnderscoreES10_S10_EEEEENS4_23SM90_TMA_LOAD_MULTICASTENS4_14ComposedLayoutINS4_7SwizzleILi2ELi4ELi3EEENS4_18smem_ptr_flag_bitsILi8EEENSV_INS5_IJNSA_ILi8EEESJ_EEENS5_IJSJ_SD_EEEEEEEvNS4_8identityES13_S1D_vS1E_EENS_8epilogue10collective6detail29Sm90TmaWarpSpecializedAdapterINS1H_15DefaultEpilogueISL_SM_SM_NS1G_6thread17LinearCombinationISL_Li1EffLNS1L_9ScaleType4KindE0ELNS_15FloatRoundStyleE2ESL_EENS1_15EpilogueDefaultEEEEEvvEEEEvNT_6ParamsE:
[----:B------:R-:W0:Y:S02]  /*0000*/  LDC R1, c[0x0][0x28] ;  /* 0x00000a00ff017b82 */ /* 0x000e240000000800 */
[----:B0-----:R-:W-:Y:S01]  /*0010*/  VIADD R1, R1, 0xfffffef8 ;  /* 0xfffffef801017836 */ /* 0x001fe20000000000 */
[----:B------:R-:W0:Y:S01]  /*0020*/  S2R R4, SR_TID.X ;  /* 0x0000000000047919 */ /* 0x000e220000002100 */
[----:B------:R-:W-:Y:S01]  /*0030*/  ELECT P0, URZ, PT ;  /* 0x00000000003f782f */ /* 0x000fe20003800000 */
[----:B------:R-:W-:Y:S01]  /*0040*/  BSSY B0, `(.L_x_0) ;  /* 0x0000015000007945 */ /* 0x000fe20003800000 */
[--C-:B0-----:R-:W-:Y:S02]  /*0050*/  SHF.R.U32.HI R0, RZ, 0x5, R4.reuse ;  /* 0x00000005ff007819 */ /* 0x101fe40000011604 */
[----:B------:R-:W-:-:S03]  /*0060*/  SHF.R.U32.HI R2, RZ, 0x7, R4 ;  /* 0x00000007ff027819 */ /* 0x000fc60000011604 */
[----:B------:R-:W0:Y:S04]  /*0070*/  SHFL.IDX PT, R3, R0, RZ, 0x1f ;  /* 0x00001fff00037589 */ /* 0x000e2800000e0000 */
[----:B------:R-:W1:Y:S01]  /*0080*/  SHFL.IDX PT, R2, R2, RZ, 0x1f ;  /* 0x00001fff02027589 */ /* 0x000e6200000e0000 */
[----:B0-----:R-:W-:Y:S02]  /*0090*/  R2UR UR4, R3 ;  /* 0x00000000030472ca */ /* 0x001fe400000e0000 */
[----:B-1----:R-:W-:-:S11]  /*00a0*/  R2UR UR6, R2 ;  /* 0x00000000020672ca */ /* 0x002fd600000e0000 */
[----:B------:R-:W-:Y:S02]  /*00b0*/  USHF.R.S32.HI UR5, URZ, 0x1f, UR4 ;  /* 0x0000001f3f057899 */ /* 0x000fe40008011404 */
[----:B------:R-:W-:Y:S02]  /*00c0*/  ISETP.NE.OR P0, PT, RZ, UR4, !P0 ;  /* 0x00000004ff007c0c */ /* 0x000fe4000c705670 */
[----:B------:R-:W-:-:S04]  /*00d0*/  ULEA.HI UR5, UR5, UR4, URZ, 0x2 ;  /* 0x0000000405057291 */ /* 0x000fc8000f8f103f */
[----:B------:R-:W-:-:S04]  /*00e0*/  ULOP3.LUT UR5, UR5, 0xfffffffc, URZ, 0xc0, !UPT ;  /* 0xfffffffc05057892 */ /* 0x000fc8000f8ec03f */
[----:B------:R-:W-:-:S03]  /*00f0*/  UIADD3 UR8, UR4, -UR5, URZ ;  /* 0x8000000504087290 */ /* 0x000fc6000fffe03f */
[----:B------:R-:W-:Y:S09]  /*0100*/  @P0 BRA `(.L_x_1) ;  /* 0x0000000000200947 */ /* 0x000ff20003800000 */
[----:B------:R-:W-:Y:S02]  /*0110*/  ULDC.64 UR4, c[0x0][0x198] ;  /* 0x0000660000047ab9 */ /* 0x000fe40000000a00 */
[----:B------:R-:W-:Y:S02]  /*0120*/  UIADD3 UR10, UP0, UR4, 0xf0, URZ ;  /* 0x000000f0040a7890 */ /* 0x000fe4000ff1e03f */
[----:B------:R-:W-:Y:S02]  /*0130*/  UIADD3 UR4, UP1, UR4, 0x1f0, URZ ;  /* 0x000001f004047890 */ /* 0x000fe4000ff3e03f */
[----:B------:R-:W-:Y:S02]  /*0140*/  UIADD3.X UR11, URZ, UR5, URZ, UP0, !UPT ;  /* 0x000000053f0b7290 */ /* 0x000fe400087fe43f */
[----:B------:R-:W-:-:S07]  /*0150*/  UIADD3.X UR5, URZ, UR5, URZ, UP1, !UPT ;  /* 0x000000053f057290 */ /* 0x000fce0008ffe43f */
[----:B------:R0:W-:Y:S02]  /*0160*/  UTMACCTL.PF [UR10] ;  /* 0x000000000a0079b9 */ /* 0x0001e40008040000 */
[----:B------:R0:W-:Y:S02]  /*0170*/  UTMACCTL.PF [UR4] ;  /* 0x00000000040079b9 */ /* 0x0001e40008040000 */
[----:B0-----:R-:W-:Y:S01]  /*0180*/  NOP ;  /* 0x0000000000007918 */ /* 0x001fe20000000000 */
.L_x_1:
[----:B------:R-:W-:Y:S05]  /*0190*/  BSYNC B0 ;  /* 0x0000000000007941 */ /* 0x000fea0003800000 */
.L_x_0:
[----:B------:R-:W0:Y:S01]  /*01a0*/  SHFL.IDX PT, R3, R0, RZ, 0x1f ;  /* 0x00001fff00037589 */ /* 0x000e2200000e0000 */
[----:B------:R-:W-:Y:S01]  /*01b0*/  UISETP.NE.AND UP0, UPT, UR8, 0x3, UPT ;  /* 0x000000030800788c */ /* 0x000fe2000bf05270 */
[----:B------:R-:W-:Y:S01]  /*01c0*/  SHF.R.S32.HI R2, RZ, 0x1f, R4 ;  /* 0x0000001fff027819 */ /* 0x000fe20000011404 */
[----:B------:R-:W-:Y:S02]  /*01d0*/  UIADD3 UR10, UR6, -0x1, URZ ;  /* 0xffffffff060a7890 */ /* 0x000fe4000fffe03f */
[----:B------:R-:W-:Y:S01]  /*01e0*/  ISETP.NE.AND P1, PT, RZ, UR6, PT ;  /* 0x00000006ff007c0c */ /* 0x000fe2000bf25270 */
[----:B------:R-:W-:Y:S01]  /*01f0*/  UISETP.EQ.OR UP0, UPT, UR8, URZ, !UP0 ;  /* 0x0000003f0800728c */ /* 0x000fe2000c702670 */
[----:B------:R-:W-:Y:S01]  /*0200*/  LEA.HI R2, R2, R4, RZ, 0x7 ;  /* 0x0000000402027211 */ /* 0x000fe200078f38ff */
[----:B------:R-:W-:Y:S02]  /*0210*/  UISETP.GE.U32.AND UP1, UPT, UR10, 0x2, UPT ;  /* 0x000000020a00788c */ /* 0x000fe4000bf26070 */
[----:B------:R-:W-:-:S04]  /*0220*/  UISETP.EQ.AND UP0, UPT, UR6, URZ, UP0 ;  /* 0x0000003f0600728c */ /* 0x000fc80008702270 */
[----:B------:R-:W-:-:S04]  /*0230*/  USEL UR13, URZ, 0x1, !UP0 ;  /* 0x000000013f0d7887 */ /* 0x000fc8000c000000 */
[----:B------:R-:W-:Y:S01]  /*0240*/  USEL UR13, UR13, 0x2, UP1 ;  /* 0x000000020d0d7887 */ /* 0x000fe20008800000 */
[----:B0-----:R-:W-:-:S13]  /*0250*/  ISETP.NE.AND P0, PT, R3, RZ, PT ;  /* 0x000000ff0300720c */ /* 0x001fda0003f05270 */
[----:B------:R-:W-:Y:S05]  /*0260*/  @P0 BRA `(.L_x_2) ;  /* 0x00000000008c0947 */ /* 0x000fea0003800000 */
[----:B------:R-:W-:Y:S01]  /*0270*/  ELECT P0, URZ, PT ;  /* 0x00000000003f782f */ /* 0x000fe20003800000 */
[----:B------:R-:W-:-:S12]  /*0280*/  BSSY B0, `(.L_x_2) ;  /* 0x0000021000007945 */ /* 0x000fd80003800000 */
[----:B------:R-:W-:Y:S05]  /*0290*/  @!P0 BRA `(.L_x_3) ;  /* 0x00000000007c8947 */ /* 0x000fea0003800000 */
[----:B------:R-:W0:Y:S01]  /*02a0*/  S2UR UR9, SR_CgaCtaId ;  /* 0x00000000000979c3 */ /* 0x000e220000008800 */
[----:B------:R-:W-:Y:S01]  /*02b0*/  UMOV UR4, 0x400 ;  /* 0x0000040000047882 */ /* 0x000fe20000000000 */
[----:B------:R-:W-:Y:S01]  /*02c0*/  UMOV UR5, 0x1 ;  /* 0x0000000100057882 */ /* 0x000fe20000000000 */
[----:B------:R-:W-:Y:S02]  /*02d0*/  UMOV UR6, 0xa ;  /* 0x0000000a00067882 */ /* 0x000fe40000000000 */
[----:B------:R-:W-:-:S04]  /*02e0*/  UIADD3 UR6, -UR6, 0x100000, URZ ;  /* 0x0010000006067890 */ /* 0x000fc8000fffe13f */
[----:B------:R-:W-:Y:S02]  /*02f0*/  USHF.L.U32 UR7, UR6, 0xb, URZ ;  /* 0x0000000b06077899 */ /* 0x000fe4000800063f */
[----:B------:R-:W-:Y:S02]  /*0300*/  USHF.L.U32 UR6, UR6, 0x1, URZ ;  /* 0x0000000106067899 */ /* 0x000fe4000800063f */
[----:B0-----:R-:W-:Y:S02]  /*0310*/  ULEA UR9, UR9, UR4, 0x18 ;  /* 0x0000000409097291 */ /* 0x001fe4000f8ec03f */
[----:B------:R-:W-:-:S04]  /*0320*/  UIADD3 UR4, -UR5, 0x100000, URZ ;  /* 0x0010000005047890 */ /* 0x000fc8000fffe13f */
[----:B------:R-:W-:Y:S02]  /*0330*/  USHF.L.U32 UR5, UR4, 0xb, URZ ;  /* 0x0000000b04057899 */ /* 0x000fe4000800063f */
[----:B------:R-:W-:Y:S01]  /*0340*/  USHF.L.U32 UR4, UR4, 0x1, URZ ;  /* 0x0000000104047899 */ /* 0x000fe2000800063f */
[----:B------:R-:W0:Y:S11]  /*0350*/  FENCE.VIEW.ASYNC.S ;  /* 0x00000000000073c6 */ /* 0x000e360000000000 */
[----:B0-----:R0:W1:Y:S01]  /*0360*/  SYNCS.EXCH.64 URZ, [UR9], UR4 ;  /* 0x00000004093f75b2 */ /* 0x0010620008000100 */
[----:B------:R0:W2:Y:S01]  /*0370*/  SYNCS.EXCH.64 URZ, [UR9+0x48], UR6 ;  /* 0x00004806093f75b2 */ /* 0x0000a20008000100 */
[----:B------:R0:W3:Y:S01]  /*0380*/  SYNCS.EXCH.64 URZ, [UR9+0x8], UR4 ;  /* 0x00000804093f75b2 */ /* 0x0000e20008000100 */
[----:B------:R0:W4:Y:S01]  /*0390*/  SYNCS.EXCH.64 URZ, [UR9+0x50], UR6 ;  /* 0x00005006093f75b2 */ /* 0x0001220008000100 */
[----:B------:R0:W0:Y:S01]  /*03a0*/  SYNCS.EXCH.64 URZ, [UR9+0x10], UR4 ;  /* 0x00001004093f75b2 */ /* 0x0000220008000100 */
        /* <DEDUP_REMOVED lines=13> */
[----:B------:R-:W-:Y:S01]  /*0480*/  NOP ;  /* 0x0000000000007918 */ /* 0x000fe20000000000 */
.L_x_3:
[----:B0-----:R-:W-:Y:S05]  /*0490*/  BSYNC B0 ;  /* 0x0000000000007941 */ /* 0x001fea0003800000 */
.L_x_2:
[----:B------:R-:W0:Y:S01]  /*04a0*/  SHFL.IDX PT, R0, R0, RZ, 0x1f ;  /* 0x00001fff00007589 */ /* 0x000e2200000e0000 */
[----:B------:R-:W5:Y:S01]  /*04b0*/  S2UR UR9, SR_CTAID.X ;  /* 0x00000000000979c3 */ /* 0x000f620000002500 */
[----:B------:R-:W-:Y:S02]  /*04c0*/  LOP3.LUT R2, R2, 0xffffff80, RZ, 0xc0, !PT ;  /* 0xffffff8002027812 */ /* 0x000fe400078ec0ff */
[----:B------:R-:W-:Y:S02]  /*04d0*/  ELECT P0, URZ, PT ;  /* 0x00000000003f782f */ /* 0x000fe40003800000 */
[----:B------:R-:W-:Y:S01]  /*04e0*/  SHF.R.S32.HI R8, RZ, 0x1f, R3 ;  /* 0x0000001fff087819 */ /* 0x000fe20000011403 */
[----:B------:R-:W-:Y:S01]  /*04f0*/  ULDC UR4, c[0x0][0x150] ;  /* 0x0000540000047ab9 */ /* 0x000fe20000000800 */
[----:B------:R-:W-:Y:S01]  /*0500*/  NOP ;  /* 0x0000000000007918 */ /* 0x000fe20000000000 */
[----:B------:R-:W-:Y:S01]  /*0510*/  IMAD.IADD R4, R4, 0x1, -R2 ;  /* 0x0000000104047824 */ /* 0x000fe200078e0a02 */
[----:B------:R-:W-:Y:S01]  /*0520*/  LEA.HI R8, R8, R3, RZ, 0x2 ;  /* 0x0000000308087211 */ /* 0x000fe200078f10ff */
[----:B------:R-:W1:Y:S01]  /*0530*/  S2R R2, SR_CTAID.Y ;  /* 0x0000000000027919 */ /* 0x000e620000002600 */
[----:B------:R-:W2:Y:S01]  /*0540*/  LDC R9, c[0x0][0x144] ;  /* 0x00005100ff097b82 */ /* 0x000ea20000000800 */
[----:B------:R-:W-:Y:S01]  /*0550*/  NOP ;  /* 0x0000000000007918 */ /* 0x000fe20000000000 */
[----:B------:R-:W-:-:S02]  /*0560*/  SHF.R.S32.HI R5, RZ, 0x1f, R4 ;  /* 0x0000001fff057819 */ /* 0x000fc40000011404 */
[----:B------:R-:W-:Y:S02]  /*0570*/  LOP3.LUT R8, R8, 0x3ffffffc, RZ, 0xc0, !PT ;  /* 0x3ffffffc08087812 */ /* 0x000fe400078ec0ff */
[----:B------:R-:W-:Y:S02]  /*0580*/  LEA.HI R5, R5, R4, RZ, 0x3 ;  /* 0x0000000405057211 */ /* 0x000fe400078f18ff */
[----:B------:R-:W3:Y:S01]  /*0590*/  LDC R11, c[0x0][0x148] ;  /* 0x00005200ff0b7b82 */ /* 0x000ee20000000800 */
[----:B------:R-:W-:Y:S01]  /*05a0*/  IMAD.IADD R8, R3, 0x1, -R8 ;  /* 0x0000000103087824 */ /* 0x000fe200078e0a08 */
[--C-:B------:R-:W-:Y:S02]  /*05b0*/  SHF.R.S32.HI R6, RZ, 0x3, R5.reuse ;  /* 0x00000003ff067819 */ /* 0x100fe40000011405 */
[----:B------:R-:W-:Y:S02]  /*05c0*/  SHF.R.S32.HI R5, RZ, 0x1f, R5 ;  /* 0x0000001fff057819 */ /* 0x000fe40000011405 */
[----:B0-----:R-:W-:-:S02]  /*05d0*/  ISETP.NE.OR P0, PT, R0, RZ, !P0 ;  /* 0x000000ff0000720c */ /* 0x001fc40004705670 */
[----:B------:R-:W-:Y:S02]  /*05e0*/  LEA.HI R5, R5, R6, RZ, 0x2 ;  /* 0x0000000605057211 */ /* 0x000fe400078f10ff */
[----:B-----5:R-:W-:Y:S02]  /*05f0*/  I2FP.F32.U32 R0, UR9 ;  /* 0x0000000900007c45 */ /* 0x020fe40008201000 */
[----:B------:R-:W-:-:S03]  /*0600*/  LOP3.LUT R5, R5, 0xfffffffc, RZ, 0xc0, !PT ;  /* 0xfffffffc05057812 */ /* 0x000fc600078ec0ff */
[----:B------:R-:W-:Y:S01]  /*0610*/  FMUL R7, R0, UR4 ;  /* 0x0000000400077c20 */ /* 0x000fe20008400000 */
[----:B------:R-:W-:Y:S01]  /*0620*/  ULDC UR4, c[0x0][0x154] ;  /* 0x0000550000047ab9 */ /* 0x000fe20000000800 */
[----:B------:R-:W-:Y:S02]  /*0630*/  IMAD.IADD R5, R6, 0x1, -R5 ;  /* 0x0000000106057824 */ /* 0x000fe400078e0a05 */
[----:B------:R-:W-:Y:S01]  /*0640*/  VOTEU.ALL UP0, P0 ;  /* 0x00000000003f7886 */ /* 0x000fe20000000000 */
[----:B------:R-:W-:Y:S01]  /*0650*/  VOTEU.ALL UP1, P0 ;  /* 0x00000000003f7886 */ /* 0x000fe20000020000 */
[----:B------:R-:W0:Y:S01]  /*0660*/  F2I.U32.TRUNC.NTZ R7, R7 ;  /* 0x0000000700077305 */ /* 0x000e22000020f000 */
[----:B------:R-:W-:Y:S01]  /*0670*/  IMAD R5, R8, 0x4, R5 ;  /* 0x0000000408057824 */ /* 0x000fe200078e0205 */
[----:B-1----:R-:W-:Y:S01]  /*0680*/  I2FP.F32.U32 R8, R2 ;  /* 0x0000000200087245 */ /* 0x002fe20000201000 */
[----:B------:R-:W1:Y:S01]  /*0690*/  @!UP0 S2UR UR7, SR_CgaCtaId ;  /* 0x00000000000789c3 */ /* 0x000e620000008800 */
[----:B------:R-:W-:-:S02]  /*06a0*/  @!UP0 UMOV UR6, 0x400 ;  /* 0x0000040000068882 */ /* 0x000fc40000000000 */
[----:B------:R-:W-:Y:S01]  /*06b0*/  SHF.R.S32.HI R0, RZ, 0x1f, R5 ;  /* 0x0000001fff007819 */ /* 0x000fe20000011405 */
[----:B------:R-:W-:Y:S01]  /*06c0*/  FMUL R8, R8, UR4 ;  /* 0x0000000408087c20 */ /* 0x000fe20008400000 */
[----:B------:R-:W-:Y:S02]  /*06d0*/  UMOV UR4, 0x20 ;  /* 0x0000002000047882 */ /* 0x000fe40000000000 */
[----:B------:R-:W-:Y:S01]  /*06e0*/  LEA.HI R0, R0, R5, RZ, 0x2 ;  /* 0x0000000500007211 */ /* 0x000fe200078f10ff */
[----:B------:R-:W-:-:S04]  /*06f0*/  @!UP0 UIADD3 UR4, -UR4, 0x100000, URZ ;  /* 0x0010000004048890 */ /* 0x000fc8000fffe13f */
[----:B------:R-:W-:Y:S02]  /*0700*/  @!UP0 USHF.L.U32 UR5, UR4, 0xb, URZ ;  /* 0x0000000b04058899 */ /* 0x000fe4000800063f */
[----:B------:R-:W-:Y:S01]  /*0710*/  @!UP0 USHF.L.U32 UR4, UR4, 0x1, URZ ;  /* 0x0000000104048899 */ /* 0x000fe2000800063f */
[----:B------:R-:W5:Y:S01]  /*0720*/  F2I.U32.TRUNC.NTZ R8, R8 ;  /* 0x0000000800087305 */ /* 0x000f62000020f000 */
[----:B------:R-:W-:Y:S01]  /*0730*/  LOP3.LUT R6, R0, 0xfffffffc, RZ, 0xc0, !PT ;  /* 0xfffffffc00067812 */ /* 0x000fe200078ec0ff */
[----:B0-----:R-:W-:-:S04]  /*0740*/  IMAD.MOV R10, RZ, RZ, -R7 ;  /* 0x000000ffff0a7224 */ /* 0x001fc800078e0a07 */
[----:B--2---:R-:W-:Y:S02]  /*0750*/  IMAD R0, R9, R10, UR9 ;  /* 0x0000000909007e24 */ /* 0x004fe4000f8e020a */
[C---:B------:R-:W-:Y:S02]  /*0760*/  IMAD.IADD R7, R5.reuse, 0x1, -R6 ;  /* 0x0000000105077824 */ /* 0x040fe400078e0a06 */
[----:B------:R-:W-:-:S03]  /*0770*/  IMAD.SHL.U32 R6, R5, 0x4, RZ ;  /* 0x0000000405067824 */ /* 0x000fc600078e00ff */
[----:B------:R-:W-:Y:S01]  /*0780*/  ISETP.NE.AND P2, PT, R7, R0, PT ;  /* 0x000000000700720c */ /* 0x000fe20003f45270 */
[----:B-1----:R-:W-:Y:S01]  /*0790*/  @!UP0 ULEA UR6, UR7, UR6, 0x18 ;  /* 0x0000000607068291 */ /* 0x002fe2000f8ec03f */
[----:B------:R-:W-:Y:S01]  /*07a0*/  LOP3.LUT R13, R5, 0xc, R6, 0x78, !PT ;  /* 0x0000000c050d7812 */ /* 0x000fe200078e7806 */
[----:B-----5:R-:W-:Y:S01]  /*07b0*/  IMAD.MOV R12, RZ, RZ, -R8 ;  /* 0x000000ffff0c7224 */ /* 0x020fe200078e0a08 */
[----:B------:R-:W0:Y:S01]  /*07c0*/  LDC R7, c[0x0][0x140] ;  /* 0x00005000ff077b82 */ /* 0x000e220000000800 */
[----:B------:R-:W-:Y:S01]  /*07d0*/  VOTEU.ALL UP0, P0 ;  /* 0x00000000003f7886 */ /* 0x000fe20000000000 */
[----:B------:R-:W-:Y:S01]  /*07e0*/  LOP3.LUT P0, RZ, R4, 0x7, RZ, 0xc0, !PT ;  /* 0x0000000704ff7812 */ /* 0x000fe2000780c0ff */
[----:B---3--:R-:W-:Y:S01]  /*07f0*/  IMAD R6, R11, R12, R2 ;  /* 0x0000000c0b067224 */ /* 0x008fe200078e0202 */
[----:B------:R1:W-:Y:S01]  /*0800*/  STL [R1+0x7c], R13 ;  /* 0x00007c0d01007387 */ /* 0x0003e20000100800 */
[----:B------:R-:W-:Y:S01]  /*0810*/  IMAD.MOV.U32 R4, RZ, RZ, 0x1 ;  /* 0x00000001ff047424 */ /* 0x000fe200078e00ff */
[----:B------:R-:W-:-:S03]  /*0820*/  ISETP.LT.U32.AND P0, PT, R13, 0x8, !P0 ;  /* 0x000000080d00780c */ /* 0x000fc60004701070 */
[----:B------:R-:W-:Y:S01]  /*0830*/  @P2 SHF.R.S32.HI R5, RZ, 0x1f, R13 ;  /* 0x0000001fff052819 */ /* 0x000fe2000001140d */
[----:B------:R-:W2:Y:S02]  /*0840*/  FENCE.VIEW.ASYNC.S ;  /* 0x00000000000073c6 */ /* 0x000ea40000000000 */
[----:B--2---:R1:W2:Y:S01]  /*0850*/  @!UP0 SYNCS.EXCH.64 URZ, [UR6+0xa0], UR4 ;  /* 0x0000a004063f85b2 */ /* 0x0042a20008000100 */
[----:B------:R-:W-:-:S04]  /*0860*/  @P2 LEA.HI R5, R5, R13, RZ, 0x2 ;  /* 0x0000000d05052211 */ /* 0x000fc800078f10ff */
[----:B------:R-:W-:-:S04]  /*0870*/  @P2 SHF.R.S32.HI R5, RZ, 0x2, R5 ;  /* 0x00000002ff052819 */ /* 0x000fc80000011405 */
[----:B------:R-:W-:Y:S02]  /*0880*/  @P2 ISETP.NE.AND P3, PT, R5, R6, PT ;  /* 0x000000060500220c */ /* 0x000fe40003f65270 */
[----:B------:R-:W-:Y:S02]  /*0890*/  SEL R5, RZ, 0x1, !P0 ;  /* 0x00000001ff057807 */ /* 0x000fe40004000000 */
[----:B------:R-:W-:Y:S01]  /*08a0*/  @P2 SEL R4, RZ, 0x1, P3 ;  /* 0x00000001ff042807 */ /* 0x000fe20001800000 */
[----:B------:R1:W3:Y:S01]  /*08b0*/  @!UP1 SYNCS.EXCH.64 URZ, [UR6+0xa8], UR4 ;  /* 0x0000a804063f95b2 */ /* 0x0002e20008000100 */
[----:B0-----:R-:W-:Y:S01]  /*08c0*/  ISETP.EQ.U32.AND P4, PT, R7, 0x1, PT ;  /* 0x000000010700780c */ /* 0x001fe20003f82070 */
[----:B------:R-:W-:Y:S01]  /*08d0*/  NOP ;  /* 0x0000000000007918 */ /* 0x000fe20000000000 */
[----:B------:R-:W-:-:S05]  /*08e0*/  LOP3.LUT R4, R4, R5, RZ, 0xc0, !PT ;  /* 0x0000000504047212 */ /* 0x000fca00078ec0ff */
[----:B------:R1:W-:Y:S06]  /*08f0*/  STL [R1+0x78], R4 ;  /* 0x0000780401007387 */ /* 0x0003ec0000100800 */
[----:B--23--:R-:W-:Y:S05]  /*0900*/  @!P4 BRA `(.L_x_4) ;  /* 0x000000000008c947 */ /* 0x00cfea0003800000 */
[----:B----4-:R-:W-:Y:S01]  /*0910*/  UCGABAR_ARV ;  /* 0x00000000000079c7 */ /* 0x010fe20008000000 */
[----:B------:R-:W-:Y:S05]  /*0920*/  BRA `(.L_x_5) ;  /* 0x0000000000047947 */ /* 0x000fea0003800000 */
.L_x_4:
[----:B----4-:R-:W-:Y:S01]  /*0930*/  NOP ;  /* 0x0000000000007918 */ /* 0x010fe20000000000 */
.L_x_5:
[----:B------:R-:W0:Y:S01]  /*0940*/  LDC R3, c[0x0][0x65c] ;  /* 0x00019700ff037b82 */ /* 0x000e220000000800 */
[----:B-1----:R-:W-:Y:S02]  /*0950*/  IMAD.U32 R4, RZ, RZ, UR9 ;  /* 0x00000009ff047e24 */ /* 0x002fe4000f8e00ff */
[----:B------:R-:W-:Y:S01]  /*0960*/  IMAD.MOV.U32 R5, RZ, RZ, RZ ;  /* 0x000000ffff057224 */ /* 0x000fe200078e00ff */
[----:B0-----:R-:W-:-:S13]  /*0970*/  ISETP.NE.AND P2, PT, R3, 0x1, PT ;  /* 0x000000010300780c */ /* 0x001fda0003f45270 */
[----:B------:R-:W0:Y:S01]  /*0980*/  @P2 LDC R7, c[0x0][0x10] ;  /* 0x00000400ff072b82 */ /* 0x000e220000000800 */
[----:B------:R-:W-:Y:S02]  /*0990*/  @P2 IMAD.MOV.U32 R3, RZ, RZ, RZ ;  /* 0x000000ffff032224 */ /* 0x000fe400078e00ff */
[----:B------:R-:W-:-:S05]  /*09a0*/  @P2 IMAD.MOV.U32 R13, RZ, RZ, RZ ;  /* 0x000000ffff0d2224 */ /* 0x000fca00078e00ff */
[----:B------:R-:W1:Y:S01]  /*09b0*/  @!P2 LDC R9, c[0x0][0xc] ;  /* 0x00000300ff09ab82 */ /* 0x000e620000000800 */
[----:B0-----:R-:W-:-:S04]  /*09c0*/  @P2 IMAD.WIDE.U32 R6, R7, UR9, R2 ;  /* 0x0000000907062c25 */ /* 0x001fc8000f8e0002 */
[----:B------:R-:W-:Y:S02]  /*09d0*/  @P2 IMAD.MOV.U32 R19, RZ, RZ, R6 ;  /* 0x000000ffff132224 */ /* 0x000fe400078e0006 */
[----:B------:R-:W-:Y:S02]  /*09e0*/  @P2 IMAD.IADD R23, R7, 0x1, R13 ;  /* 0x0000000107172824 */ /* 0x000fe400078e020d */
[----:B-1----:R-:W-:-:S04]  /*09f0*/  @!P2 IMAD.WIDE.U32 R4, R2, R9, R4 ;  /* 0x000000090204a225 */ /* 0x002fc800078e0004 */
[----:B------:R-:W-:Y:S02]  /*0a00*/  @!P2 IMAD.MOV.U32 R19, RZ, RZ, R4 ;  /* 0x000000ffff13a224 */ /* 0x000fe400078e0004 */
[----:B------:R-:W-:-:S03]  /*0a10*/  @!P2 IMAD.MOV.U32 R23, RZ, RZ, R5 ;  /* 0x000000ffff17a224 */ /* 0x000fc600078e0005 */
[----:B------:R0:W-:Y:S04]  /*0a20*/  STL [R1+0x84], R19 ;  /* 0x0000841301007387 */ /* 0x0001e80000100800 */
[----:B------:R0:W-:Y:S01]  /*0a30*/  STL [R1+0x80], R23 ;  /* 0x0000801701007387 */ /* 0x0001e20000100800 */
[----:B------:R-:W-:Y:S05]  /*0a40*/  @!P4 BRA `(.L_x_6) ;  /* 0x00000000000cc947 */ /* 0x000fea0003800000 */
[----:B------:R-:W-:Y:S01]  /*0a50*/  UCGABAR_WAIT ;  /* 0x0000000000007dc7 */ /* 0x000fe20008000000 */
[----:B------:R-:W-:Y:S01]  /*0a60*/  CCTL.IVALL ;  /* 0x00000000ff00798f */ /* 0x000fe20002000000 */
[----:B------:R-:W-:Y:S05]  /*0a70*/  BRA `(.L_x_7) ;  /* 0x0000000000047947 */ /* 0x000fea0003800000 */
.L_x_6:
[----:B------:R-:W-:Y:S06]  /*0a80*/  BAR.SYNC.DEFER_BLOCKING 0x0 ;  /* 0x0000000000007b1d */ /* 0x000fec0000010000 */
.L_x_7:
[----:B------:R-:W-:Y:S05]  /*0a90*/  @!P1 BRA `(.L_x_8) ;  /* 0x000000e000a49947 */ /* 0x000fea0003800000 */
[----:B------:R-:W-:-:S06]  /*0aa0*/  UISETP.GT.U32.AND UP0, UPT, UR10, 0x1, UPT ;  /* 0x000000010a00788c */ /* 0x000fcc000bf04070 */
[----:B------:R-:W-:-:S13]  /*0ab0*/  PLOP3.LUT P0, PT, PT, PT, UP0, 0x80, 0x0 ;  /* 0x000000000000781c */ /* 0x000fda0003f0f008 */
[----:B------:R-:W-:Y:S05]  /*0ac0*/  @P0 EXIT ;  /* 0x000000000000094d */ /* 0x000fea0003800000 */
[----:B------:R-:W-:Y:S01]  /*0ad0*/  IMAD.MOV.U32 R6, RZ, RZ, -0x1 ;  /* 0xffffffffff067424 */ /* 0x000fe200078e00ff */
[----:B------:R-:W-:Y:S01]  /*0ae0*/  ULDC.64 UR4, c[0x0][0x650] ;  /* 0x0001940000047ab9 */ /* 0x000fe20000000a00 */
[----:B------:R-:W-:Y:S01]  /*0af0*/  IMAD.MOV.U32 R5, RZ, RZ, -0x1 ;  /* 0xffffffffff057424 */ /* 0x000fe200078e00ff */
[----:B------:R-:W-:Y:S01]  /*0b00*/  ISETP.GE.U32.AND P0, PT, R19, UR4, PT ;  /* 0x0000000413007c0c */ /* 0x000fe2000bf06070 */
[----:B------:R-:W-:Y:S01]  /*0b10*/  UMOV UR22, 0xffffffff ;  /* 0xffffffff00167882 */ /* 0x000fe20000000000 */
[----:B------:R1:W-:Y:S01]  /*0b20*/  STL [R1+0x8c], R6 ;  /* 0x00008c0601007387 */ /* 0x0003e20000100800 */
[----:B------:R-:W-:Y:S02]  /*0b30*/  PRMT R4, RZ, 0x7610, R4 ;  /* 0x00007610ff047816 */ /* 0x000fe40000000004 */
[----:B------:R-:W-:Y:S01]  /*0b40*/  ISETP.GE.U32.AND.EX P0, PT, R23, UR5, PT, P0 ;  /* 0x0000000517007c0c */ /* 0x000fe2000bf06100 */
[----:B------:R1:W-:-:S12]  /*0b50*/  STL [R1+0x88], R5 ;  /* 0x0000880501007387 */ /* 0x0003d80000100800 */
[----:B-1----:R-:W-:Y:S05]  /*0b60*/  @P0 BRA `(.L_x_9) ;  /* 0x0000000400380947 */ /* 0x002fea0003800000 */
[----:B------:R-:W1:Y:S01]  /*0b70*/  LDC.64 R14, c[0x0][0x628] ;  /* 0x00018a00ff0e7b82 */ /* 0x000e620000000a00 */
[----:B------:R-:W-:Y:S02]  /*0b80*/  IMAD.MOV.U32 R4, RZ, RZ, R19 ;  /* 0x000000ffff047224 */ /* 0x000fe400078e0013 */
[----:B------:R-:W-:-:S05]  /*0b90*/  IMAD.MOV.U32 R5, RZ, RZ, R23 ;  /* 0x000000ffff057224 */ /* 0x000fca00078e0017 */
[----:B------:R-:W2:Y:S08]  /*0ba0*/  LDC R10, c[0x0][0x630] ;  /* 0x00018c00ff0a7b82 */ /* 0x000eb00000000800 */
[----:B------:R-:W3:Y:S01]  /*0bb0*/  LDC.64 R16, c[0x0][0x620] ;  /* 0x00018800ff107b82 */ /* 0x000ee20000000a00 */
[----:B-1----:R-:W-:-:S04]  /*0bc0*/  ISETP.NE.U32.AND P0, PT, R14, RZ, PT ;  /* 0x000000ff0e00720c */ /* 0x002fc80003f05070 */
[----:B------:R-:W-:-:S13]  /*0bd0*/  ISETP.NE.AND.EX P0, PT, R15, RZ, PT, P0 ;  /* 0x000000ff0f00720c */ /* 0x000fda0003f05300 */
[----:B--23--:R-:W-:Y:S05]  /*0be0*/  @!P0 BRA `(.L_x_10) ;  /* 0x0000000000288947 */ /* 0x00cfea0003800000 */
[----:B------:R-:W1:Y:S02]  /*0bf0*/  LDC R9, c[0x0][0x634] ;  /* 0x00018d00ff097b82 */ /* 0x000e640000000800 */
[----:B-1----:R-:W-:-:S05]  /*0c00*/  IADD3 R9, P0, R19, R9, RZ ;  /* 0x0000000913097210 */ /* 0x002fca0007f1e0ff */
[----:B------:R-:W-:-:S04]  /*0c10*/  IMAD.X R13, RZ, RZ, R23, P0 ;  /* 0x000000ffff0d7224 */ /* 0x000fc800000e0617 */
[----:B------:R-:W-:-:S04]  /*0c20*/  IMAD.WIDE.U32 R4, R13, R14, RZ ;  /* 0x0000000e0d047225 */ /* 0x000fc800078e00ff */
[----:B------:R-:W-:-:S04]  /*0c30*/  IMAD.WIDE.U32 R6, P0, R9, R15, R4 ;  /* 0x0000000f09067225 */ /* 0x000fc80007800004 */
[----:B------:R-:W-:-:S04]  /*0c40*/  IMAD.WIDE.U32 R4, R9, R14, RZ ;  /* 0x0000000e09047225 */ /* 0x000fc800078e00ff */
[----:B------:R-:W-:Y:S01]  /*0c50*/  IMAD.X R9, RZ, RZ, RZ, P0 ;  /* 0x000000ffff097224 */ /* 0x000fe200000e06ff */
[----:B------:R-:W-:Y:S01]  /*0c60*/  IADD3 RZ, P0, R5, R6, RZ ;  /* 0x0000000605ff7210 */ /* 0x000fe20007f1e0ff */
[----:B------:R-:W-:-:S04]  /*0c70*/  IMAD.MOV.U32 R8, RZ, RZ, R7 ;  /* 0x000000ffff087224 */ /* 0x000fc800078e0007 */
[----:B------:R-:W-:-:S08]  /*0c80*/  IMAD.WIDE.U32.X R4, R13, R15, R8, P0 ;  /* 0x0000000f0d047225 */ /* 0x000fd000000e0408 */
.L_x_10:
[----:B------:R-:W1:Y:S01]  /*0c90*/  LDC.64 R20, c[0x0][0x640] ;  /* 0x00019000ff147b82 */ /* 0x000e620000000a00 */
[-C--:B------:R-:W-:Y:S01]  /*0ca0*/  SHF.R.U64 R22, R4, R10.reuse, R5 ;  /* 0x0000000a04167219 */ /* 0x080fe20000001205 */
[----:B------:R-:W-:Y:S01]  /*0cb0*/  IMAD.MOV.U32 R4, RZ, RZ, R19 ;  /* 0x000000ffff047224 */ /* 0x000fe200078e0013 */
[----:B------:R-:W-:Y:S01]  /*0cc0*/  SHF.R.U32.HI R3, RZ, R10, R5 ;  /* 0x0000000aff037219 */ /* 0x000fe20000011605 */
[----:B------:R-:W-:Y:S01]  /*0cd0*/  IMAD.MOV.U32 R5, RZ, RZ, R23 ;  /* 0x000000ffff057224 */ /* 0x000fe200078e0017 */
[----:B------:R-:W-:Y:S01]  /*0ce0*/  IADD3 R7, P0, RZ, -R22, RZ ;  /* 0x80000016ff077210 */ /* 0x000fe20007f1e0ff */
[----:B0-----:R-:W-:Y:S02]  /*0cf0*/  IMAD R23, R11, R12, R2 ;  /* 0x0000000c0b177224 */ /* 0x001fe400078e0202 */
[----:B------:R-:W0:Y:S01]  /*0d00*/  LDC R8, c[0x0][0x618] ;  /* 0x00018600ff087b82 */ /* 0x000e220000000800 */
[----:B------:R-:W-:Y:S02]  /*0d10*/  IMAD.MOV.U32 R11, RZ, RZ, 0x1 ;  /* 0x00000001ff0b7424 */ /* 0x000fe400078e00ff */
[----:B------:R-:W-:-:S02]  /*0d20*/  IMAD.X R3, RZ, RZ, ~R3, P0 ;  /* 0x000000ffff037224 */ /* 0x000fc400000e0e03 */
[----:B------:R-:W-:-:S03]  /*0d30*/  IMAD.WIDE.U32 R4, R7, R16, R4 ;  /* 0x0000001007047225 */ /* 0x000fc600078e0004 */
[----:B------:R-:W2:Y:S01]  /*0d40*/  LDC R14, c[0x0][0x608] ;  /* 0x00018200ff0e7b82 */ /* 0x000ea20000000800 */
[----:B------:R-:W-:-:S04]  /*0d50*/  IMAD R6, R3, R16, RZ ;  /* 0x0000001003067224 */ /* 0x000fc800078e02ff */
[----:B------:R-:W-:-:S03]  /*0d60*/  IMAD R3, R7, R17, R6 ;  /* 0x0000001107037224 */ /* 0x000fc600078e0206 */
[----:B------:R-:W3:Y:S01]  /*0d70*/  LDC R18, c[0x0][0x658] ;  /* 0x00019600ff127b82 */ /* 0x000ee20000000800 */
[----:B------:R-:W-:Y:S01]  /*0d80*/  IMAD.IADD R3, R5, 0x1, R3 ;  /* 0x0000000105037824 */ /* 0x000fe200078e0203 */
[----:B-1----:R-:W-:Y:S01]  /*0d90*/  ISETP.NE.U32.AND P0, PT, R20, RZ, PT ;  /* 0x000000ff1400720c */ /* 0x002fe20003f05070 */
[----:B------:R-:W-:-:S03]  /*0da0*/  IMAD.MOV.U32 R5, RZ, RZ, -0x1 ;  /* 0xffffffffff057424 */ /* 0x000fc600078e00ff */
[----:B------:R-:W-:Y:S02]  /*0db0*/  ISETP.NE.AND.EX P0, PT, R21, RZ, PT, P0 ;  /* 0x000000ff1500720c */ /* 0x000fe40003f05300 */
[----:B------:R-:W1:Y:S01]  /*0dc0*/  LDC R13, c[0x0][0x600] ;  /* 0x00018000ff0d7b82 */ /* 0x000e620000000800 */
[-CC-:B0-----:R-:W-:Y:S02]  /*0dd0*/  SHF.R.U64 R10, R4, R8.reuse, R3.reuse ;  /* 0x00000008040a7219 */ /* 0x181fe40000001203 */
[----:B------:R-:W-:-:S05]  /*0de0*/  SHF.R.U32.HI R3, RZ, R8, R3 ;  /* 0x00000008ff037219 */ /* 0x000fca0000011603 */
[----:B------:R-:W0:Y:S01]  /*0df0*/  LDC R15, c[0x0][0x648] ;  /* 0x00019200ff0f7b82 */ /* 0x000e220000000800 */
[-CC-:B--2---:R-:W-:Y:S02]  /*0e00*/  SHF.R.U64 R19, R10, R14.reuse, R3.reuse ;  /* 0x0000000e0a137219 */ /* 0x184fe40000001203 */
[----:B------:R-:W-:-:S05]  /*0e10*/  SHF.R.U32.HI R3, RZ, R14, R3 ;  /* 0x0000000eff037219 */ /* 0x000fca0000011603 */
[----:B------:R-:W2:Y:S01]  /*0e20*/  LDC R17, c[0x0][0x638] ;  /* 0x00018e00ff117b82 */ /* 0x000ea20000000800 */
[-C--:B---3--:R-:W-:Y:S02]  /*0e30*/  SHF.L.U32 R2, R5, R18.reuse, RZ ;  /* 0x0000001205027219 */ /* 0x088fe400000006ff */
[--C-:B------:R-:W-:Y:S02]  /*0e40*/  SHF.R.U64 R12, R19, R18, R3.reuse ;  /* 0x00000012130c7219 */ /* 0x100fe40000001203 */
[----:B------:R-:W-:Y:S02]  /*0e50*/  LOP3.LUT R8, RZ, R2, RZ, 0x33, !PT ;  /* 0x00000002ff087212 */ /* 0x000fe400078e33ff */
[----:B------:R-:W-:Y:S01]  /*0e60*/  SHF.R.U32.HI R3, RZ, R18, R3 ;  /* 0x00000012ff037219 */ /* 0x000fe20000011603 */
[----:B------:R-:W3:Y:S01]  /*0e70*/  LDC R16, c[0x0][0x610] ;  /* 0x00018400ff107b82 */ /* 0x000ee20000000800 */
[----:B------:R-:W-:Y:S01]  /*0e80*/  IMAD.MOV.U32 R2, RZ, RZ, R12 ;  /* 0x000000ffff027224 */ /* 0x000fe200078e000c */
[----:B------:R-:W-:Y:S06]  /*0e90*/  @!P0 BRA `(.L_x_11) ;  /* 0x0000000000288947 */ /* 0x000fec0003800000 */
[----:B------:R-:W4:Y:S02]  /*0ea0*/  LDC R7, c[0x0][0x64c] ;  /* 0x00019300ff077b82 */ /* 0x000f240000000800 */
[----:B----4-:R-:W-:-:S05]  /*0eb0*/  IADD3 R7, P0, R12, R7, RZ ;  /* 0x000000070c077210 */ /* 0x010fca0007f1e0ff */
        /* <DEDUP_REMOVED lines=8> */
.L_x_11:
[----:B0-----:R-:W-:Y:S01]  /*0f40*/  SHF.R.U64 R4, R2, R15, R3 ;  /* 0x0000000f02047219 */ /* 0x001fe20000001203 */
[----:B-1----:R-:W-:Y:S01]  /*0f50*/  VIADD R5, R13, 0xffffffff ;  /* 0xffffffff0d057836 */ /* 0x002fe20000000000 */
[----:B------:R-:W-:Y:S02]  /*0f60*/  SHF.L.U32 R2, R11, R18, RZ ;  /* 0x000000120b027219 */ /* 0x000fe400000006ff */
[----:B------:R-:W-:Y:S01]  /*0f70*/  LOP3.LUT R3, R19, R8, RZ, 0xc0, !PT ;  /* 0x0000000813037212 */ /* 0x000fe200078ec0ff */
[----:B------:R-:W-:Y:S01]  /*0f80*/  IMAD.MOV R6, RZ, RZ, -R4 ;  /* 0x000000ffff067224 */ /* 0x000fe200078e0a04 */
[----:B------:R-:W-:Y:S02]  /*0f90*/  SEL R0, R0, R23, !P2 ;  /* 0x0000001700007207 */ /* 0x000fe40005000000 */
[----:B------:R-:W-:Y:S01]  /*0fa0*/  LOP3.LUT R5, R10, R5, RZ, 0xc0, !PT ;  /* 0x000000050a057212 */ /* 0x000fe200078ec0ff */
[----:B------:R-:W-:Y:S01]  /*0fb0*/  IMAD R3, R2, R4, R3 ;  /* 0x0000000402037224 */ /* 0x000fe200078e0203 */
[----:B------:R-:W-:Y:S01]  /*0fc0*/  R2UR UR22, R22 ;  /* 0x00000000161672ca */ /* 0x000fe200000e0000 */
[----:B--2---:R-:W-:-:S02]  /*0fd0*/  IMAD R2, R6, R17, R12 ;  /* 0x0000001106027224 */ /* 0x004fc400078e020c */
[----:B---3--:R-:W-:Y:S02]  /*0fe0*/  IMAD R0, R3, R16, R0 ;  /* 0x0000001003007224 */ /* 0x008fe400078e0200 */
[----:B------:R-:W-:Y:S02]  /*0ff0*/  IMAD R3, R2, R13, R5 ;  /* 0x0000000d02037224 */ /* 0x000fe400078e0205 */
[----:B------:R-:W-:-:S03]  /*1000*/  IMAD.MOV.U32 R4, RZ, RZ, 0x1 ;  /* 0x00000001ff047424 */ /* 0x000fc600078e00ff */
[----:B------:R-:W-:Y:S02]  /*1010*/  SEL R2, R3, R0, !P2 ;  /* 0x0000000003027207 */ /* 0x000fe40005000000 */
[----:B------:R-:W-:-:S03]  /*1020*/  SEL R0, R0, R3, !P2 ;  /* 0x0000000300007207 */ /* 0x000fc60005000000 */
[----:B------:R1:W-:Y:S04]  /*1030*/  STL [R1+0x88], R2 ;  /* 0x0000880201007387 */ /* 0x0003e80000100800 */
[----:B------:R1:W-:Y:S02]  /*1040*/  STL [R1+0x8c], R0 ;  /* 0x00008c0001007387 */ /* 0x0003e40000100800 */
.L_x_9:
[----:B------:R-:W-:-:S08]  /*1050*/  NOP ;  /* 0x0000000000007918 */ /* 0x000fd00000000000 */
[----:B------:R-:W2:Y:S02]  /*1060*/  USETMAXREG.TRY_ALLOC.CTAPOOL UP0, 0xe8 ;  /* 0x000000e8000079c8 */ /* 0x000ea40008000600 */
[----:B--2---:R-:W-:-:S13]  /*1070*/  PLOP3.LUT P0, PT, PT, PT, UP0, 0x80, 0x0 ;  /* 0x000000000000781c */ /* 0x004fda0003f0f008 */
[----:B------:R-:W-:Y:S05]  /*1080*/  @!P0 BRA `(.L_x_9) ;  /* 0xfffffffc00f08947 */ /* 0x000fea000383ffff */
[----:B------:R-:W-:Y:S01]  /*1090*/  ULDC.64 UR4, c[0x0][0x598] ;  /* 0x0001660000047ab9 */ /* 0x000fe20000000a00 */
[----:B------:R-:W-:Y:S01]  /*10a0*/  ULDC.64 UR16, c[0x0][0x208] ;  /* 0x0000820000107ab9 */ /* 0x000fe20000000a00 */
[----:B------:R-:W-:-:S04]  /*10b0*/  ISETP.NE.U32.AND P0, PT, RZ, UR4, PT ;  /* 0x00000004ff007c0c */ /* 0x000fc8000bf05070 */
[----:B------:R-:W-:-:S13]  /*10c0*/  ISETP.NE.AND.EX P0, PT, RZ, UR5, PT, P0 ;  /* 0x00000005ff007c0c */ /* 0x000fda000bf05300 */
[----:B------:R-:W-:Y:S05]  /*10d0*/  @!P0 BRA `(.L_x_12) ;  /* 0x0000000000208947 */ /* 0x000fea0003800000 */
[----:B-1----:R-:W1:Y:S02]  /*10e0*/  LDC.64 R2, c[0x0][0x598] ;  /* 0x00016600ff027b82 */ /* 0x002e640000000a00 */
[----:B-1----:R-:W2:Y:S02]  /*10f0*/  LDG.E.64 R2, desc[UR16][R2.64] ;  /* 0x0000001002027981 */ /* 0x002ea4000c1e1b00 */
[----:B--2---:R-:W-:-:S04]  /*1100*/  ISETP.NE.U32.AND P0, PT, R2, RZ, PT ;  /* 0x000000ff0200720c */ /* 0x004fc80003f05070 */
[----:B------:R-:W-:-:S13]  /*1110*/  ISETP.NE.AND.EX P0, PT, R3, RZ, PT, P0 ;  /* 0x000000ff0300720c */ /* 0x000fda0003f05300 */
[----:B------:R-:W-:Y:S05]  /*1120*/  @!P0 BRA `(.L_x_12) ;  /* 0x00000000000c8947 */ /* 0x000fea0003800000 */
[----:B------:R-:W2:Y:S02]  /*1130*/  LD.E R2, desc[UR16][R2.64] ;  /* 0x0000001002027980 */ /* 0x000ea4000c101900 */
[----:B--2---:R-:W-:Y:S01]  /*1140*/  R2UR UR20, R2 ;  /* 0x00000000021472ca */ /* 0x004fe200000e0000 */
[----:B------:R-:W-:-:S14]  /*1150*/  BRA `(.L_x_13) ;  /* 0x0000000000247947 */ /* 0x000fdc0003800000 */
.L_x_12:
[----:B------:R-:W-:Y:S02]  /*1160*/  ULDC.64 UR4, c[0x0][0x588] ;  /* 0x0001620000047ab9 */ /* 0x000fe40000000a00 */
[----:B------:R-:W-:-:S04]  /*1170*/  ISETP.NE.U32.AND P0, PT, RZ, UR4, PT ;  /* 0x00000004ff007c0c */ /* 0x000fc8000bf05070 */
[----:B------:R-:W-:-:S13]  /*1180*/  ISETP.NE.AND.EX P0, PT, RZ, UR5, PT, P0 ;  /* 0x00000005ff007c0c */ /* 0x000fda000bf05300 */
[----:B------:R-:W-:Y:S05]  /*1190*/  @!P0 BRA `(.L_x_14) ;  /* 0x0000000000108947 */ /* 0x000fea0003800000 */
[----:B-1----:R-:W1:Y:S02]  /*11a0*/  LDC.64 R2, c[0x0][0x588] ;  /* 0x00016200ff027b82 */ /* 0x002e640000000a00 */
[----:B-1----:R-:W2:Y:S02]  /*11b0*/  LDG.E R2, desc[UR16][R2.64] ;  /* 0x0000001002027981 */ /* 0x002ea4000c1e1900 */
[----:B--2---:R-:W-:Y:S01]  /*11c0*/  R2UR UR20, R2 ;  /* 0x00000000021472ca */ /* 0x004fe200000e0000 */
[----:B------:R-:W-:-:S14]  /*11d0*/  BRA `(.L_x_13) ;  /* 0x0000000000047947 */ /* 0x000fdc0003800000 */
.L_x_14:
[----:B------:R-:W-:-:S05]  /*11e0*/  ULDC UR20, c[0x0][0x580] ;  /* 0x0001600000147ab9 */ /* 0x000fca0000000800 */
.L_x_13:
[----:B------:R-:W-:Y:S02]  /*11f0*/  ULDC.64 UR4, c[0x0][0x5a0] ;  /* 0x0001680000047ab9 */ /* 0x000fe40000000a00 */
        /* <DEDUP_REMOVED lines=11> */
.L_x_15:
        /* <DEDUP_REMOVED lines=8> */
.L_x_17:
[----:B------:R-:W-:-:S05]  /*1330*/  ULDC UR19, c[0x0][0x584] ;  /* 0x0001610000137ab9 */ /* 0x000fca0000000800 */
.L_x_16:
[----:B------:R-:W-:-:S13]  /*1340*/  LOP3.LUT P0, RZ, R4, 0xff, RZ, 0xc0, !PT ;  /* 0x000000ff04ff7812 */ /* 0x000fda000780c0ff */
[----:B------:R-:W-:Y:S05]  /*1350*/  @!P0 EXIT ;  /* 0x000000000000894d */ /* 0x000fea0003800000 */
[----:B------:R-:W-:Y:S01]  /*1360*/  ULDC UR4, c[0x0][0x28c] ;  /* 0x0000a30000047ab9 */ /* 0x000fe20000000800 */
[----:B------:R-:W-:Y:S02]  /*1370*/  ULOP3.LUT UR21, UR13, 0x1, URZ, 0xfc, !UPT ;  /* 0x000000010d157892 */ /* 0x000fe4000f8efc3f */
[----:B------:R-:W-:-:S04]  /*1380*/  UIADD3 UR4, UR4, 0x3f, URZ ;  /* 0x0000003f04047890 */ /* 0x000fc8000fffe03f */
[----:B------:R-:W-:-:S04]  /*1390*/  USHF.R.S32.HI UR5, URZ, 0x1f, UR4 ;  /* 0x0000001f3f057899 */ /* 0x000fc80008011404 */
[----:B------:R-:W-:-:S03]  /*13a0*/  ULEA.HI UR5, UR5, UR4, URZ, 0x6 ;  /* 0x0000000405057291 */ /* 0x000fc6000f8f303f */
[----:B------:R-:W-:Y:S01]  /*13b0*/  UMOV UR4, URZ ;  /* 0x0000003f00047c82 */ /* 0x000fe20008000000 */
[----:B------:R-:W-:-:S03]  /*13c0*/  USHF.R.S32.HI UR12, URZ, 0x6, UR5 ;  /* 0x000000063f0c7899 */ /* 0x000fc60008011405 */
[----:B------:R-:W-:-:S09]  /*13d0*/  UMOV UR5, URZ ;  /* 0x0000003f00057c82 */ /* 0x000fd20008000000 */
.L_x_300:
[----:B-1----:R-:W1:Y:S01]  /*13e0*/  S2R R0, SR_TID.X ;  /* 0x0000000000007919 */ /* 0x002e620000002100 */
[----:B--2---:R-:W2:Y:S01]  /*13f0*/  S2UR UR11, SR_CgaCtaId ;  /* 0x00000000000b79c3 */ /* 0x004ea20000008800 */
[----:B------:R-:W-:Y:S01]  /*1400*/  UMOV UR14, 0x400 ;  /* 0x00000400000e7882 */ /* 0x000fe20000000000 */
[----:B------:R-:W-:Y:S01]  /*1410*/  UMOV UR6, URZ ;  /* 0x0000003f00067c82 */ /* 0x000fe20008000000 */
[----:B------:R-:W-:Y:S01]  /*1420*/  STL [R1+0x74], RZ ;  /* 0x000074ff01007387 */ /* 0x000fe20000100800 */
[----:B------:R-:W-:Y:S01]  /*1430*/  UMOV UR7, URZ ;  /* 0x0000003f00077c82 */ /* 0x000fe20008000000 */
[----:B------:R-:W-:Y:S01]  /*1440*/  UMOV UR8, URZ ;  /* 0x0000003f00087c82 */ /* 0x000fe20008000000 */
[----:B------:R-:W-:Y:S01]  /*1450*/  UMOV UR18, UR5 ;  /* 0x0000000500127c82 */ /* 0x000fe20008000000 */
[----:B------:R-:W-:Y:S01]  /*1460*/  STL [R1+0x70], RZ ;  /* 0x000070ff01007387 */ /* 0x000fe20000100800 */
[----:B---3--:R-:W3:Y:S01]  /*1470*/  LDC R2, c[0x0][0x28c] ;  /* 0x0000a300ff027b82 */ /* 0x008ee20000000800 */
[----:B------:R-:W-:-:S02]  /*1480*/  CS2R R4, SRZ ;  /* 0x0000000000047805 */ /* 0x000fc4000001ff00 */
[----:B------:R-:W-:Y:S01]  /*1490*/  CS2R R6, SRZ ;  /* 0x0000000000067805 */ /* 0x000fe2000001ff00 */
[----:B------:R-:W-:Y:S01]  /*14a0*/  STL [R1+0x6c], RZ ;  /* 0x00006cff01007387 */ /* 0x000fe20000100800 */
[----:B------:R-:W-:Y:S02]  /*14b0*/  CS2R R8, SRZ ;  /* 0x0000000000087805 */ /* 0x000fe4000001ff00 */
[----:B------:R-:W-:Y:S02]  /*14c0*/  CS2R R10, SRZ ;  /* 0x00000000000a7805 */ /* 0x000fe4000001ff00 */
[----:B------:R-:W-:Y:S01]  /*14d0*/  CS2R R12, SRZ ;  /* 0x00000000000c7805 */ /* 0x000fe2000001ff00 */
[----:B------:R-:W-:Y:S01]  /*14e0*/  STL [R1+0x68], RZ ;  /* 0x000068ff01007387 */ /* 0x000fe20000100800 */
[----:B------:R-:W-:Y:S02]  /*14f0*/  CS2R R14, SRZ ;  /* 0x00000000000e7805 */ /* 0x000fe4000001ff00 */
[----:B------:R-:W-:-:S02]  /*1500*/  CS2R R16, SRZ ;  /* 0x0000000000107805 */ /* 0x000fc4000001ff00 */
[----:B0-----:R-:W-:Y:S01]  /*1510*/  CS2R R18, SRZ ;  /* 0x0000000000127805 */ /* 0x001fe2000001ff00 */
[----:B------:R-:W-:Y:S01]  /*1520*/  STL [R1+0x64], RZ ;  /* 0x000064ff01007387 */ /* 0x000fe20000100800 */
[----:B------:R-:W-:Y:S02]  /*1530*/  CS2R R20, SRZ ;  /* 0x0000000000147805 */ /* 0x000fe4000001ff00 */
[----:B------:R-:W-:Y:S02]  /*1540*/  CS2R R22, SRZ ;  /* 0x0000000000167805 */ /* 0x000fe4000001ff00 */
[----:B------:R-:W-:Y:S01]  /*1550*/  CS2R R152, SRZ ;  /* 0x0000000000987805 */ /* 0x000fe2000001ff00 */
[----:B------:R-:W-:Y:S01]  /*1560*/  STL [R1+0x60], RZ ;  /* 0x000060ff01007387 */ /* 0x000fe20000100800 */
[----:B--2---:R-:W-:Y:S01]  /*1570*/  ULEA UR14, UR11, UR14, 0x18 ;  /* 0x0000000e0b0e7291 */ /* 0x004fe2000f8ec03f */
[----:B------:R-:W-:Y:S02]  /*1580*/  CS2R R154, SRZ ;  /* 0x00000000009a7805 */ /* 0x000fe4000001ff00 */
[----:B------:R-:W-:Y:S01]  /*1590*/  CS2R R156, SRZ ;  /* 0x00000000009c7805 */ /* 0x000fe2000001ff00 */
[----:B------:R-:W-:Y:S01]  /*15a0*/  STL [R1+0x5c], RZ ;  /* 0x00005cff01007387 */ /* 0x000fe20000100800 */
[----:B------:R-:W-:-:S02]  /*15b0*/  CS2R R158, SRZ ;  /* 0x00000000009e7805 */ /* 0x000fc4000001ff00 */
[----:B------:R-:W-:Y:S02]  /*15c0*/  CS2R R160, SRZ ;  /* 0x0000000000a07805 */ /* 0x000fe4000001ff00 */
[----:B------:R-:W-:Y:S02]  /*15d0*/  CS2R R162, SRZ ;  /* 0x0000000000a27805 */ /* 0x000fe4000001ff00 */
[----:B-1----:R-:W-:Y:S01]  /*15e0*/  LOP3.LUT R0, R0, 0x80, RZ, 0xc0, !PT ;  /* 0x0000008000007812 */ /* 0x002fe200078ec0ff */
[----:B------:R-:W-:Y:S01]  /*15f0*/  STL [R1+0x58], RZ ;  /* 0x000058ff01007387 */ /* 0x000fe20000100800 */
[----:B---3--:R-:W-:Y:S02]  /*1600*/  ISETP.GE.AND P0, PT, R2, 0x1, PT ;  /* 0x000000010200780c */ /* 0x008fe40003f06270 */
[----:B------:R-:W-:Y:S02]  /*1610*/  CS2R R2, SRZ ;  /* 0x0000000000027805 */ /* 0x000fe4000001ff00 */
[----:B------:R-:W-:Y:S01]  /*1620*/  SHF.R.U32.HI R0, RZ, 0x7, R0 ;  /* 0x00000007ff007819 */ /* 0x000fe20000011600 */
[----:B------:R-:W-:Y:S01]  /*1630*/  STL [R1+0x54], RZ ;  /* 0x000054ff01007387 */ /* 0x000fe20000100800 */
[----:B------:R-:W-:-:S02]  /*1640*/  CS2R R164, SRZ ;  /* 0x0000000000a47805 */ /* 0x000fc4000001ff00 */
[----:B------:R-:W-:Y:S02]  /*1650*/  CS2R R166, SRZ ;  /* 0x0000000000a67805 */ /* 0x000fe4000001ff00 */
[----:B------:R-:W-:Y:S01]  /*1660*/  CS2R R168, SRZ ;  /* 0x0000000000a87805 */ /* 0x000fe2000001ff00 */
[----:B------:R-:W-:Y:S01]  /*1670*/  STL [R1+0x50], RZ ;  /* 0x000050ff01007387 */ /* 0x000fe20000100800 */
[----:B------:R-:W-:Y:S02]  /*1680*/  CS2R R170, SRZ ;  /* 0x0000000000aa7805 */ /* 0x000fe4000001ff00 */
[----:B------:R-:W-:Y:S02]  /*1690*/  CS2R R172, SRZ ;  /* 0x0000000000ac7805 */ /* 0x000fe4000001ff00 */
[----:B------:R-:W-:Y:S01]  /*16a0*/  CS2R R174, SRZ ;  /* 0x0000000000ae7805 */ /* 0x000fe2000001ff00 */
[----:B------:R-:W0:Y:S01]  /*16b0*/  SHFL.IDX PT, R0, R0, RZ, 0x1f ;  /* 0x00001fff00007589 */ /* 0x000e2200000e0000 */
[----:B------:R-:W-:-:S02]  /*16c0*/  CS2R R176, SRZ ;  /* 0x0000000000b07805 */ /* 0x000fc4000001ff00 */
[----:B------:R-:W-:Y:S02]  /*16d0*/  CS2R R178, SRZ ;  /* 0x0000000000b27805 */ /* 0x000fe4000001ff00 */
[----:B------:R-:W-:Y:S01]  /*16e0*/  CS2R R180, SRZ ;  /* 0x0000000000b47805 */ /* 0x000fe2000001ff00 */
[----:B------:R1:W-:Y:S01]  /*16f0*/  STL [R1+0x4c], RZ ;  /* 0x00004cff01007387 */ /* 0x0003e20000100800 */
[----:B------:R-:W-:Y:S02]  /*1700*/  CS2R R182, SRZ ;  /* 0x0000000000b67805 */ /* 0x000fe4000001ff00 */
[----:B------:R-:W-:Y:S02]  /*1710*/  CS2R R184, SRZ ;  /* 0x0000000000b87805 */ /* 0x000fe4000001ff00 */
[----:B------:R-:W-:Y:S01]  /*1720*/  CS2R R186, SRZ ;  /* 0x0000000000ba7805 */ /* 0x000fe2000001ff00 */
[----:B------:R1:W-:Y:S01]  /*1730*/  STL [R1+0x48], RZ ;  /* 0x000048ff01007387 */ /* 0x0003e20000100800 */
        /* <DEDUP_REMOVED lines=14> */
[----:B------:R-:W-:Y:S02]  /*1820*/  CS2R R210, SRZ ;  /* 0x0000000000d27805 */ /* 0x000fe4000001ff00 */
[----:B0-----:R-:W-:Y:S01]  /*1830*/  R2UR UR9, R0 ;  /* 0x00000000000972ca */ /* 0x001fe200000e0000 */
[----:B------:R1:W-:Y:S01]  /*1840*/  STL [R1+0x38], RZ ;  /* 0x000038ff01007387 */ /* 0x0003e20000100800 */
[----:B------:R-:W-:Y:S01]  /*1850*/  IMAD.MOV.U32 R0, RZ, RZ, RZ ;  /* 0x000000ffff007224 */ /* 0x000fe200078e00ff */
[----:B------:R-:W-:-:S02]  /*1860*/  CS2R R212, SRZ ;  /* 0x0000000000d47805 */ /* 0x000fc4000001ff00 */
[----:B------:R-:W-:Y:S01]  /*1870*/  CS2R R214, SRZ ;  /* 0x0000000000d67805 */ /* 0x000fe2000001ff00 */
[----:B------:R1:W-:Y:S01]  /*1880*/  STL [R1+0x34], RZ ;  /* 0x000034ff01007387 */ /* 0x0003e20000100800 */
[----:B------:R-:W-:Y:S02]  /*1890*/  CS2R R216, SRZ ;  /* 0x0000000000d87805 */ /* 0x000fe4000001ff00 */
[----:B------:R-:W-:Y:S02]  /*18a0*/  CS2R R218, SRZ ;  /* 0x0000000000da7805 */ /* 0x000fe4000001ff00 */
[----:B------:R-:W-:Y:S01]  /*18b0*/  CS2R R220, SRZ ;  /* 0x0000000000dc7805 */ /* 0x000fe2000001ff00 */
[----:B------:R1:W-:Y:S01]  /*18c0*/  STL [R1+0x30], RZ ;  /* 0x000030ff01007387 */ /* 0x0003e20000100800 */
[----:B------:R-:W-:Y:S02]  /*18d0*/  CS2R R222, SRZ ;  /* 0x0000000000de7805 */ /* 0x000fe4000001ff00 */
[----:B------:R-:W-:Y:S01]  /*18e0*/  CS2R R224, SRZ ;  /* 0x0000000000e07805 */ /* 0x000fe2000001ff00 */
[----:B------:R-:W-:Y:S01]  /*18f0*/  IMAD.MOV.U32 R226, RZ, RZ, RZ ;  /* 0x000000ffffe27224 */ /* 0x000fe200078e00ff */
[----:B------:R1:W-:Y:S01]  /*1900*/  STL [R1+0x2c], RZ ;  /* 0x00002cff01007387 */ /* 0x0003e20000100800 */
[----:B------:R-:W-:Y:S01]  /*1910*/  ULEA.HI UR10, UR9, UR9, URZ, 0x1 ;  /* 0x00000009090a7291 */ /* 0x000fe2000f8f083f */
[----:B------:R-:W-:Y:S01]  /*1920*/  IMAD.U32 R227, RZ, RZ, UR4 ;  /* 0x00000004ffe37e24 */ /* 0x000fe2000f8e00ff */
[----:B------:R-:W-:Y:S01]  /*1930*/  CS2R R24, SRZ ;  /* 0x0000000000187805 */ /* 0x000fe2000001ff00 */
[----:B------:R1:W-:Y:S01]  /*1940*/  STL [R1+0x28], RZ ;  /* 0x000028ff01007387 */ /* 0x0003e20000100800 */
[----:B------:R-:W-:Y:S01]  /*1950*/  ULOP3.LUT UR10, UR10, 0xffffe, URZ, 0xc0, !UPT ;  /* 0x000ffffe0a0a7892 */ /* 0x000fe2000f8ec03f */
[----:B------:R-:W-:-:S02]  /*1960*/  CS2R R26, SRZ ;  /* 0x00000000001a7805 */ /* 0x000fc4000001ff00 */
[----:B------:R-:W-:Y:S01]  /*1970*/  CS2R R28, SRZ ;  /* 0x00000000001c7805 */ /* 0x000fe2000001ff00 */
[----:B------:R1:W-:Y:S01]  /*1980*/  STL [R1+0x24], RZ ;  /* 0x000024ff01007387 */ /* 0x0003e20000100800 */
[----:B------:R-:W-:Y:S01]  /*1990*/  UIADD3 UR10, UR9, -UR10, URZ ;  /* 0x8000000a090a7290 */ /* 0x000fe2000fffe03f */
[----:B----4-:R-:W-:Y:S02]  /*19a0*/  CS2R R30, SRZ ;  /* 0x00000000001e7805 */ /* 0x010fe4000001ff00 */
[----:B------:R-:W-:Y:S01]  /*19b0*/  CS2R R32, SRZ ;  /* 0x0000000000207805 */ /* 0x000fe2000001ff00 */
[----:B------:R1:W-:Y:S01]  /*19c0*/  STL [R1+0x20], RZ ;  /* 0x000020ff01007387 */ /* 0x0003e20000100800 */
[----:B------:R-:W-:Y:S01]  /*19d0*/  ULEA UR10, UR10, UR14, 0xc ;  /* 0x0000000e0a0a7291 */ /* 0x000fe2000f8e603f */
[----:B------:R-:W-:Y:S02]  /*19e0*/  CS2R R34, SRZ ;  /* 0x0000000000227805 */ /* 0x000fe4000001ff00 */
[----:B------:R-:W-:Y:S01]  /*19f0*/  CS2R R36, SRZ ;  /* 0x0000000000247805 */ /* 0x000fe2000001ff00 */
[----:B------:R1:W-:Y:S01]  /*1a00*/  STL [R1+0x1c], RZ ;  /* 0x00001cff01007387 */ /* 0x0003e20000100800 */
[----:B------:R-:W-:Y:S01]  /*1a10*/  UIADD3 UR10, UR10, 0x180, URZ ;  /* 0x000001800a0a7890 */ /* 0x000fe2000fffe03f */
[----:B------:R-:W-:-:S02]  /*1a20*/  CS2R R38, SRZ ;  /* 0x0000000000267805 */ /* 0x000fc4000001ff00 */
[----:B------:R-:W-:Y:S01]  /*1a30*/  CS2R R40, SRZ ;  /* 0x0000000000287805 */ /* 0x000fe2000001ff00 */
[----:B------:R1:W-:Y:S01]  /*1a40*/  STL [R1+0x18], RZ ;  /* 0x000018ff01007387 */ /* 0x0003e20000100800 */
[----:B------:R-:W-:Y:S01]  /*1a50*/  USHF.R.U32.HI UR10, URZ, 0x4, UR10 ;  /* 0x000000043f0a7899 */ /* 0x000fe2000801160a */
[----:B------:R-:W-:Y:S02]  /*1a60*/  CS2R R42, SRZ ;  /* 0x00000000002a7805 */ /* 0x000fe4000001ff00 */
[----:B------:R-:W-:Y:S01]  /*1a70*/  CS2R R44, SRZ ;  /* 0x00000000002c7805 */ /* 0x000fe2000001ff00 */
[----:B------:R1:W-:Y:S01]  /*1a80*/  STL [R1+0x14], RZ ;  /* 0x000014ff01007387 */ /* 0x0003e20000100800 */
[----:B------:R-:W-:Y:S01]  /*1a90*/  ULOP3.LUT UR15, UR10, 0x3fff, URZ, 0xc0, !UPT ;  /* 0x00003fff0a0f7892 */ /* 0x000fe2000f8ec03f */
        /* <DEDUP_REMOVED lines=18> */
[----:B------:R1:W-:Y:S01]  /*1bc0*/  STL [R1], RZ ;  /* 0x000000ff01007387 */ /* 0x0003e20000100800 */
[----:B------:R-:W-:-:S02]  /*1bd0*/  CS2R R74, SRZ ;  /* 0x00000000004a7805 */ /* 0x000fc4000001ff00 */
[----:B------:R-:W-:Y:S02]  /*1be0*/  CS2R R76, SRZ ;  /* 0x00000000004c7805 */ /* 0x000fe4000001ff00 */
[----:B------:R-:W-:Y:S02]  /*1bf0*/  CS2R R78, SRZ ;  /* 0x00000000004e7805 */ /* 0x000fe4000001ff00 */
[----:B------:R-:W-:Y:S02]  /*1c00*/  CS2R R80, SRZ ;  /* 0x0000000000507805 */ /* 0x000fe4000001ff00 */
[----:B------:R-:W-:Y:S02]  /*1c10*/  CS2R R82, SRZ ;  /* 0x0000000000527805 */ /* 0x000fe4000001ff00 */
[----:B------:R-:W-:Y:S02]  /*1c20*/  CS2R R84, SRZ ;  /* 0x0000000000547805 */ /* 0x000fe4000001ff00 */
        /* <DEDUP_REMOVED lines=32> */
[----:B------:R-:W-:Y:S01]  /*1e30*/  CS2R R150, SRZ ;  /* 0x0000000000967805 */ /* 0x000fe2000001ff00 */
[----:B-1----:R-:W-:Y:S06]  /*1e40*/  @!P0 BRA `(.L_x_18) ;  /* 0x0000001000688947 */ /* 0x002fec0003800000 */
[----:B------:R-:W-:-:S06]  /*1e50*/  UISETP.NE.AND UP0, UPT, UR21, 0x3, UPT ;  /* 0x000000031500788c */ /* 0x000fcc000bf05270 */
[----:B------:R-:W-:-:S13]  /*1e60*/  PLOP3.LUT P1, PT, PT, PT, UP0, 0x80, 0x0 ;  /* 0x000000000000781c */ /* 0x000fda0003f2f008 */
[----:B------:R-:W-:Y:S05]  /*1e70*/  @!P1 BRA `(.L_x_19) ;  /* 0x0000000000049947 */ /* 0x000fea0003800000 */
[----:B------:R-:W-:Y:S01]  /*1e80*/  BPT.TRAP 0x1 ;  /* 0x000000040000795c */ /* 0x000fe20000300000 */
.L_x_19:
[----:B------:R-:W-:Y:S01]  /*1e90*/  ULEA UR6, UR5, UR14, 0x3 ;  /* 0x0000000e05067291 */ /* 0x000fe2000f8e183f */
[----:B------:R-:W-:-:S05]  /*1ea0*/  IMAD.U32 R0, RZ, RZ, UR4 ;  /* 0x00000004ff007e24 */ /* 0x000fca000f8e00ff */
[----:B------:R-:W-:-:S04]  /*1eb0*/  SHF.L.U32 R0, R0, 0x1f, RZ ;  /* 0x0000001f00007819 */ /* 0x000fc800000006ff */
[----:B------:R0:W1:Y:S01]  /*1ec0*/  SYNCS.PHASECHK.TRANS64.TRYWAIT P0, [UR6], R0 ;  /* 0x00000000ff0075a7 */ /* 0x0000620008000146 */
[----:B------:R-:W-:Y:S05]  /*1ed0*/  @!P1 BRA `(.L_x_20) ;  /* 0x0000000000049947 */ /* 0x000fea0003800000 */
[----:B------:R-:W-:Y:S01]  /*1ee0*/  BPT.TRAP 0x1 ;  /* 0x000000040000795c */ /* 0x000fe20000300000 */
.L_x_20:
[----:B-1----:R-:W-:Y:S05]  /*1ef0*/  @P0 BRA `(.L_x_21) ;  /* 0x0000000000080947 */ /* 0x002fea0003800000 */
[----:B------:R-:W1:Y:S02]  /*1f00*/  SYNCS.PHASECHK.TRANS64.TRYWAIT P0, [UR6], R0 ;  /* 0x00000000ff0075a7 */ /* 0x000e640008000146 */
[----:B-1----:R-:W-:Y:S05]  /*1f10*/  @!P0 BRA `(.L_x_22) ;  /* 0x000000e800208947 */ /* 0x002fea0003800000 */
.L_x_21:
[----:B------:R-:W-:Y:S01]  /*1f20*/  UIADD3 UR6, UR14, 0x12180, URZ ;  /* 0x000121800e067890 */ /* 0x000fe2000fffe03f */
[----:B------:R-:W-:Y:S01]  /*1f30*/  WARPGROUP.ARRIVE ;  /* 0x00000000000079c5 */ /* 0x000fe20000000000 */
[----:B------:R-:W-:Y:S01]  /*1f40*/  ULOP3.LUT UR8, UR15, 0x10000, URZ, 0xfc, !UPT ;  /* 0x000100000f087892 */ /* 0x000fe2000f8efc3f */
[----:B------:R2:W-:Y:S01]  /*1f50*/  STL [R1+0x74], RZ ;  /* 0x000074ff01007387 */ /* 0x0005e20000100800 */
[----:B------:R-:W-:Y:S01]  /*1f60*/  USHF.R.U32.HI UR6, URZ, 0x4, UR6 ;  /* 0x000000043f067899 */ /* 0x000fe20008011606 */
[----:B01----:R-:W-:Y:S01]  /*1f70*/  IMAD.MOV.U32 R0, RZ, RZ, RZ ;  /* 0x000000ffff007224 */ /* 0x003fe200078e00ff */
[----:B------:R-:W-:Y:S01]  /*1f80*/  ULEA UR8, UR5, UR8, 0x9 ;  /* 0x0000000805087291 */ /* 0x000fe2000f8e483f */
[----:B------:R2:W-:Y:S01]  /*1f90*/  STL [R1+0x70], RZ ;  /* 0x000070ff01007387 */ /* 0x0005e20000100800 */
[----:B------:R-:W-:Y:S01]  /*1fa0*/  ULOP3.LUT UR6, UR6, 0x3fff, URZ, 0xc0, !UPT ;  /* 0x00003fff06067892 */ /* 0x000fe2000f8ec03f */
[----:B------:R-:W-:Y:S01]  /*1fb0*/  CS2R R2, SRZ ;  /* 0x0000000000027805 */ /* 0x000fe2000001ff00 */
[----:B------:R-:W-:Y:S01]  /*1fc0*/  UMOV UR9, 0x80000020 ;  /* 0x8000002000097882 */ /* 0x000fe20000000000 */
[----:B------:R-:W-:Y:S01]  /*1fd0*/  UMOV UR11, 0x80000020 ;  /* 0x80000020000b7882 */ /* 0x000fe20000000000 */
[----:B------:R-:W-:Y:S01]  /*1fe0*/  ULOP3.LUT UR6, UR6, 0x10000, URZ, 0xfc, !UPT ;  /* 0x0001000006067892 */ /* 0x000fe2000f8efc3f */
[----:B------:R2:W-:Y:S01]  /*1ff0*/  STL [R1+0x6c], RZ ;  /* 0x00006cff01007387 */ /* 0x0005e20000100800 */
[----:B------:R-:W-:Y:S01]  /*2000*/  ULDC UR7, c[0x0][0x50c] ;  /* 0x0001430000077ab9 */ /* 0x000fe20000000800 */
[----:B------:R-:W-:Y:S01]  /*2010*/  CS2R R4, SRZ ;  /* 0x0000000000047805 */ /* 0x000fe2000001ff00 */
[----:B------:R-:W-:Y:S01]  /*2020*/  ULEA UR10, UR5, UR6, 0xa ;  /* 0x00000006050a7291 */ /* 0x000fe2000f8e503f */
[----:B------:R2:W-:Y:S01]  /*2030*/  STL [R1+0x68], RZ ;  /* 0x000068ff01007387 */ /* 0x0005e20000100800 */
[----:B------:R-:W-:Y:S01]  /*2040*/  UISETP.NE.AND UP0, UPT, UR7, 0x2, UPT ;  /* 0x000000020700788c */ /* 0x000fe2000bf05270 */
[----:B------:R-:W-:Y:S01]  /*2050*/  CS2R R6, SRZ ;  /* 0x0000000000067805 */ /* 0x000fe2000001ff00 */
[----:B------:R-:W-:Y:S01]  /*2060*/  UMOV UR6, 0x2 ;  /* 0x0000000200067882 */ /* 0x000fe20000000000 */
[----:B------:R2:W-:Y:S01]  /*2070*/  STL [R1+0x64], RZ ;  /* 0x000064ff01007387 */ /* 0x0005e20000100800 */
[----:B------:R-:W-:Y:S01]  /*2080*/  USEL UR7, URZ, 0x1, UP0 ;  /* 0x000000013f077887 */ /* 0x000fe20008000000 */
[----:B------:R-:W-:-:S02]  /*2090*/  CS2R R8, SRZ ;  /* 0x0000000000087805 */ /* 0x000fc4000001ff00 */
[----:B------:R-:W-:Y:S01]  /*20a0*/  CS2R R10, SRZ ;  /* 0x00000000000a7805 */ /* 0x000fe2000001ff00 */
[----:B------:R-:W-:Y:S01]  /*20b0*/  QGMMA.64x256x32.F32.E5M2.E5M2 R24, gdesc[UR8], RZ, !UPT ;  /* 0x03e00000081879f3 */ /* 0x000fe2000c7038ff */
[----:B------:R2:W-:Y:S01]  /*20c0*/  STL [R1+0x60], RZ ;  /* 0x000060ff01007387 */ /* 0x0005e20000100800 */
[----:B------:R-:W-:Y:S01]  /*20d0*/  UIADD3 UR8, UR8, 0x2, URZ ;  /* 0x0000000208087890 */ /* 0x000fe2000fffe03f */
[----:B------:R-:W-:Y:S01]  /*20e0*/  ISETP.NE.AND P0, PT, RZ, UR7, PT ;  /* 0x00000007ff007c0c */ /* 0x000fe2000bf05270 */
[----:B------:R-:W-:Y:S01]  /*20f0*/  UIADD3 UR10, UR10, 0x2, URZ ;  /* 0x000000020a0a7890 */ /* 0x000fe2000fffe03f */
[----:B------:R2:W-:Y:S01]  /*2100*/  STL [R1+0x5c], RZ ;  /* 0x00005cff01007387 */ /* 0x0005e20000100800 */
[----:B------:R-:W-:Y:S01]  /*2110*/  UMOV UR9, 0x80000020 ;  /* 0x8000002000097882 */ /* 0x000fe20000000000 */
[----:B------:R-:W-:Y:S01]  /*2120*/  UMOV UR11, 0x80000020 ;  /* 0x80000020000b7882 */ /* 0x000fe20000000000 */
        /* <DEDUP_REMOVED lines=58> */
[----:B------:R-:W-:-:S03]  /*24d0*/  IMAD.MOV.U32 R226, RZ, RZ, RZ ;  /* 0x000000ffffe27224 */ /* 0x000fc600078e00ff */
[----:B------:R2:W-:Y:S04]  /*24e0*/  STL [R1+0x1c], RZ ;  /* 0x00001cff01007387 */ /* 0x0005e80000100800 */
[----:B------:R2:W-:Y:S04]  /*24f0*/  STL [R1+0x18], RZ ;  /* 0x000018ff01007387 */ /* 0x0005e80000100800 */
[----:B------:R2:W-:Y:S04]  /*2500*/  STL [R1+0x14], RZ ;  /* 0x000014ff01007387 */ /* 0x0005e80000100800 */
[----:B------:R2:W-:Y:S04]  /*2510*/  STL [R1+0x10], RZ ;  /* 0x000010ff01007387 */ /* 0x0005e80000100800 */
[----:B------:R2:W-:Y:S04]  /*2520*/  STL [R1+0xc], RZ ;  /* 0x00000cff01007387 */ /* 0x0005e80000100800 */
[----:B------:R2:W-:Y:S04]  /*2530*/  STL [R1+0x8], RZ ;  /* 0x000008ff01007387 */ /* 0x0005e80000100800 */
[----:B------:R2:W-:Y:S04]  /*2540*/  STL [R1+0x4], RZ ;  /* 0x000004ff01007387 */ /* 0x0005e80000100800 */
[----:B------:R2:W-:Y:S01]  /*2550*/  STL [R1], RZ ;  /* 0x000000ff01007387 */ /* 0x0005e20000100800 */
[----:B------:R-:W-:Y:S01]  /*2560*/  QGMMA.64x256x32.F32.E5M2.E5M2 R24, gdesc[UR8], R24, gsb0 ;  /* 0x03e00000081879f3 */ /* 0x000fe20008003818 */
[----:B------:R-:W-:Y:S05]  /*2570*/  @!P0 BRA `(.L_x_23) ;  /* 0x0000000800808947 */ /* 0x000fea0003800000 */
[----:B------:R-:W-:Y:S02]  /*2580*/  WARPGROUP.DEPBAR.LE gsb0, 0x0 ;  /* 0x00008000000079c5 */ /* 0x000fe40000010000 */
[----:B------:R-:W-:-:S01]  /*2590*/  FADD R227, RZ, R122 ;  /* 0x0000007affe37221 */ /* 0x000fc20000000000 */
[----:B------:R-:W-:Y:S01]  /*25a0*/  FADD R226, RZ, R24 ;  /* 0x00000018ffe27221 */ /* 0x000fe20000000000 */
[----:B------:R-:W-:-:S01]  /*25b0*/  FADD R225, RZ, R25 ;  /* 0x00000019ffe17221 */ /* 0x000fc20000000000 */
[----:B------:R-:W-:Y:S01]  /*25c0*/  FADD R224, RZ, R26 ;  /* 0x0000001affe07221 */ /* 0x000fe20000000000 */
[----:B------:R-:W-:-:S01]  /*25d0*/  FADD R223, RZ, R27 ;  /* 0x0000001bffdf7221 */ /* 0x000fc20000000000 */
[----:B------:R0:W-:Y:S01]  /*25e0*/  STL [R1], R227 ;  /* 0x000000e301007387 */ /* 0x0001e20000100800 */
[----:B------:R-:W-:-:S01]  /*25f0*/  FADD R222, RZ, R28 ;  /* 0x0000001cffde7221 */ /* 0x000fc20000000000 */
[----:B------:R-:W-:Y:S01]  /*2600*/  FADD R221, RZ, R29 ;  /* 0x0000001dffdd7221 */ /* 0x000fe20000000000 */
[----:B------:R-:W-:-:S01]  /*2610*/  FADD R220, RZ, R30 ;  /* 0x0000001effdc7221 */ /* 0x000fc20000000000 */
[----:B------:R-:W-:Y:S01]  /*2620*/  FADD R219, RZ, R31 ;  /* 0x0000001fffdb7221 */ /* 0x000fe20000000000 */
[----:B------:R-:W-:-:S01]  /*2630*/  FADD R218, RZ, R32 ;  /* 0x00000020ffda7221 */ /* 0x000fc20000000000 */
[----:B------:R-:W-:Y:S01]  /*2640*/  FADD R217, RZ, R33 ;  /* 0x00000021ffd97221 */ /* 0x000fe20000000000 */
[----:B------:R-:W-:-:S01]  /*2650*/  FADD R216, RZ, R34 ;  /* 0x00000022ffd87221 */ /* 0x000fc20000000000 */
[----:B------:R-:W-:Y:S01]  /*2660*/  FADD R215, RZ, R35 ;  /* 0x00000023ffd77221 */ /* 0x000fe20000000000 */
[----:B------:R-:W-:-:S01]  /*2670*/  FADD R214, RZ, R36 ;  /* 0x00000024ffd67221 */ /* 0x000fc20000000000 */
[----:B0-----:R-:W-:Y:S01]  /*2680*/  FADD R227, RZ, R123 ;  /* 0x0000007bffe37221 */ /* 0x001fe20000000000 */
[----:B------:R-:W-:-:S01]  /*2690*/  FADD R213, RZ, R37 ;  /* 0x00000025ffd57221 */ /* 0x000fc20000000000 */
[----:B------:R-:W-:Y:S01]  /*26a0*/  FADD R212, RZ, R38 ;  /* 0x00000026ffd47221 */ /* 0x000fe20000000000 */
[----:B------:R-:W-:-:S01]  /*26b0*/  FADD R211, RZ, R39 ;  /* 0x00000027ffd37221 */ /* 0x000fc20000000000 */
[----:B------:R-:W-:Y:S01]  /*26c0*/  FADD R210, RZ, R40 ;  /* 0x00000028ffd27221 */ /* 0x000fe20000000000 */
[----:B------:R0:W-:Y:S01]  /*26d0*/  STL [R1+0x4], R227 ;  /* 0x000004e301007387 */ /* 0x0001e20000100800 */
        /* <DEDUP_REMOVED lines=93> */
[----:B------:R-:W-:Y:S01]  /*2cb0*/  UMOV UR6, URZ ;  /* 0x0000003f00067c82 */ /* 0x000fe20008000000 */
[----:B0-----:R-:W-:-:S05]  /*2cc0*/  FADD R227, RZ, R130 ;  /* 0x00000082ffe37221 */ /* 0x001fca0000000000 */
[----:B------:R0:W-:Y:S02]  /*2cd0*/  STL [R1+0x20], R227 ;  /* 0x000020e301007387 */ /* 0x0001e40000100800 */
        /* <DEDUP_REMOVED lines=42> */
.L_x_23:
[----:B------:R-:W-:-:S04]  /*2f80*/  UIADD3 UR18, UR5, 0x1, URZ ;  /* 0x0000000105127890 */ /* 0x000fc8000fffe03f */
[----:B------:R-:W-:-:S04]  /*2f90*/  UISETP.NE.AND UP0, UPT, UR18, 0x9, UPT ;  /* 0x000000091200788c */ /* 0x000fc8000bf05270 */
[----:B------:R-:W-:Y:S02]  /*2fa0*/  USEL UR8, URZ, 0x1, UP0 ;  /* 0x000000013f087887 */ /* 0x000fe40008000000 */
[----:B------:R-:W-:Y:S02]  /*2fb0*/  USEL UR18, UR18, URZ, UP0 ;  /* 0x0000003f12127287 */ /* 0x000fe40008000000 */
[----:B------:R-:W-:-:S06]  /*2fc0*/  ULOP3.LUT UR8, UR4, UR8, URZ, 0x3c, !UPT ;  /* 0x0000000804087292 */ /* 0x000fcc000f8e3c3f */
[----:B0-----:R-:W-:Y:S01]  /*2fd0*/  IMAD.U32 R227, RZ, RZ, UR8 ;  /* 0x00000008ffe37e24 */ /* 0x001fe2000f8e00ff */
[----:B------:R-:W-:-:S06]  /*2fe0*/  UMOV UR8, 0x1 ;  /* 0x0000000100087882 */ /* 0x000fcc0000000000 */
.L_x_18:
[----:B------:R-:W-:-:S04]  /*2ff0*/  UISETP.LT.AND UP0, UPT, UR12, 0x1, UPT ;  /* 0x000000010c00788c */ /* 0x000fc8000bf01270 */
[----:B------:R-:W-:-:S04]  /*3000*/  USEL UR9, UR12, 0x1, UP0 ;  /* 0x000000010c097887 */ /* 0x000fc80008000000 */
[----:B------:R-:W-:-:S04]  /*3010*/  UIADD3 UR9, UR12, -UR9, URZ ;  /* 0x800000090c097290 */ /* 0x000fc8000fffe03f */
[----:B------:R-:W-:-:S06]  /*3020*/  UISETP.GE.AND UP0, UPT, UR9, 0x1, UPT ;  /* 0x000000010900788c */ /* 0x000fcc000bf06270 */
[----:B------:R-:W-:-:S13]  /*3030*/  PLOP3.LUT P0, PT, PT, PT, UP0, 0x80, 0x0 ;  /* 0x000000000000781c */ /* 0x000fda0003f0f008 */
[----:B------:R-:W-:Y:S05]  /*3040*/  @!P0 BRA `(.L_x_24) ;  /* 0x0000001000a48947 */ /* 0x000fea0003800000 */
[----:B------:R-:W-:Y:S01]  /*3050*/  IMAD.U32 R228, RZ, RZ, UR9 ;  /* 0x00000009ffe47e24 */ /* 0x000fe2000f8e00ff */
[----:B------:R-:W-:Y:S01]  /*3060*/  UMOV UR23, UR5 ;  /* 0x0000000500177c82 */ /* 0x000fe20008000000 */
[----:B------:R-:W-:-:S05]  /*3070*/  ULDC UR24, c[0x0][0x50c] ;  /* 0x0001430000187ab9 */ /* 0x000fca0000000800 */
.L_x_32:
[----:B------:R-:W-:-:S06]  /*3080*/  UISETP.NE.AND UP0, UPT, UR21, 0x3, UPT ;  /* 0x000000031500788c */ /* 0x000fcc000bf05270 */
[----:B------:R-:W-:-:S13]  /*3090*/  PLOP3.LUT P1, PT, PT, PT, UP0, 0x80, 0x0 ;  /* 0x000000000000781c */ /* 0x000fda0003f2f008 */
[----:B-1---5:R-:W-:Y:S05]  /*30a0*/  @!P1 BRA `(.L_x_25) ;  /* 0x0000000000049947 */ /* 0x022fea0003800000 */
[----:B------:R-:W-:Y:S01]  /*30b0*/  BPT.TRAP 0x1 ;  /* 0x000000040000795c */ /* 0x000fe20000300000 */
.L_x_25:
[----:B------:R-:W0:Y:S01]  /*30c0*/  S2UR UR9, SR_CgaCtaId ;  /* 0x00000000000979c3 */ /* 0x000e220000008800 */
[----:B------:R-:W-:Y:S01]  /*30d0*/  UMOV UR14, 0x400 ;  /* 0x00000400000e7882 */ /* 0x000fe20000000000 */
[----:B------:R-:W-:Y:S01]  /*30e0*/  SHF.L.U32 R229, R227, 0x1f, RZ ;  /* 0x0000001fe3e57819 */ /* 0x000fe200000006ff */
[----:B0-----:R-:W-:-:S04]  /*30f0*/  ULEA UR14, UR9, UR14, 0x18 ;  /* 0x0000000e090e7291 */ /* 0x001fc8000f8ec03f */
[----:B------:R-:W-:-:S09]  /*3100*/  ULEA UR9, UR18, UR14, 0x3 ;  /* 0x0000000e12097291 */ /* 0x000fd2000f8e183f */
[----:B------:R0:W1:Y:S01]  /*3110*/  SYNCS.PHASECHK.TRANS64.TRYWAIT P0, [UR9], R229 ;  /* 0x000000e5ff0075a7 */ /* 0x0000620008000149 */
[----:B------:R-:W-:Y:S05]  /*3120*/  @!P1 BRA `(.L_x_26) ;  /* 0x0000000000049947 */ /* 0x000fea0003800000 */
[----:B------:R-:W-:Y:S01]  /*3130*/  BPT.TRAP 0x1 ;  /* 0x000000040000795c */ /* 0x000fe20000300000 */
.L_x_26:
[----:B-1----:R-:W-:Y:S05]  /*3140*/  @P0 BRA `(.L_x_27) ;  /* 0x0000000000080947 */ /* 0x002fea0003800000 */
[----:B------:R-:W1:Y:S02]  /*3150*/  SYNCS.PHASECHK.TRANS64.TRYWAIT P0, [UR9], R229 ;  /* 0x000000e5ff0075a7 */ /* 0x000e640008000149 */
[----:B-1----:R-:W-:Y:S05]  /*3160*/  @!P0 BRA `(.L_x_28) ;  /* 0x000000d400a48947 */ /* 0x002fea0003800000 */
.L_x_27:
[----:B------:R-:W-:Y:S01]  /*3170*/  UIADD3 UR9, UR14, 0x12180, URZ ;  /* 0x000121800e097890 */ /* 0x000fe2000fffe03f */
[----:B------:R-:W-:Y:S01]  /*3180*/  WARPGROUP.ARRIVE ;  /* 0x00000000000079c5 */ /* 0x000fe20000000000 */
[----:B------:R-:W-:Y:S02]  /*3190*/  UISETP.NE.AND UP0, UPT, UR7, URZ, UPT ;  /* 0x0000003f0700728c */ /* 0x000fe4000bf05270 */
[----:B------:R-:W-:Y:S02]  /*31a0*/  USHF.R.U32.HI UR9, URZ, 0x4, UR9 ;  /* 0x000000043f097899 */ /* 0x000fe40008011609 */
[----:B------:R-:W-:Y:S02]  /*31b0*/  USEL UR8, UR8, URZ, !UP0 ;  /* 0x0000003f08087287 */ /* 0x000fe4000c000000 */
[----:B------:R-:W-:Y:S02]  /*31c0*/  ULOP3.LUT UR9, UR9, 0x3fff, URZ, 0xc0, !UPT ;  /* 0x00003fff09097892 */ /* 0x000fe4000f8ec03f */
[----:B------:R-:W-:-:S02]  /*31d0*/  ULOP3.LUT UR7, UR15, 0x10000, URZ, 0xfc, !UPT ;  /* 0x000100000f077892 */ /* 0x000fc4000f8efc3f */
[----:B------:R-:W-:Y:S02]  /*31e0*/  ULOP3.LUT UR9, UR9, 0x10000, URZ, 0xfc, !UPT ;  /* 0x0001000009097892 */ /* 0x000fe4000f8efc3f */
[----:B------:R-:W-:Y:S02]  /*31f0*/  UISETP.NE.U32.AND UP0, UPT, UR8, URZ, UPT ;  /* 0x0000003f0800728c */ /* 0x000fe4000bf05070 */
[----:B------:R-:W-:Y:S02]  /*3200*/  ULEA UR8, UR18, UR7, 0x9 ;  /* 0x0000000712087291 */ /* 0x000fe4000f8e483f */
[----:B------:R-:W-:Y:S01]  /*3210*/  ULEA UR10, UR18, UR9, 0xa ;  /* 0x00000009120a7291 */ /* 0x000fe2000f8e503f */
[----:B------:R-:W-:Y:S02]  /*3220*/  UMOV UR11, 0x80000020 ;  /* 0x80000020000b7882 */ /* 0x000fe40000000000 */
[----:B------:R-:W-:Y:S01]  /*3230*/  UMOV UR9, 0x80000020 ;  /* 0x8000002000097882 */ /* 0x000fe20000000000 */
[----:B------:R-:W-:-:S05]  /*3240*/  UIADD3 UR6, UR6, 0x2, URZ ;  /* 0x0000000206067890 */ /* 0x000fca000fffe03f */
[----:B------:R-:W-:Y:S01]  /*3250*/  QGMMA.64x256x32.F32.E5M2.E5M2 R24, gdesc[UR8], R24, UP0 ;  /* 0x03e00000081879f3 */ /* 0x000fe2000bf03818 */
[----:B------:R-:W-:Y:S02]  /*3260*/  UIADD3 UR8, UR8, 0x2, URZ ;  /* 0x0000000208087890 */ /* 0x000fe4000fffe03f */
[----:B------:R-:W-:Y:S01]  /*3270*/  UIADD3 UR10, UR10, 0x2, URZ ;  /* 0x000000020a0a7890 */ /* 0x000fe2000fffe03f */
[----:B------:R-:W-:Y:S01]  /*3280*/  UMOV UR9, 0x80000020 ;  /* 0x8000002000097882 */ /* 0x000fe20000000000 */
[----:B------:R-:W-:Y:S01]  /*3290*/  UMOV UR11, 0x80000020 ;  /* 0x80000020000b7882 */ /* 0x000fe20000000000 */
[----:B------:R-:W-:-:S04]  /*32a0*/  UISETP.NE.AND UP0, UPT, UR6, UR24, UPT ;  /* 0x000000180600728c */ /* 0x000fc8000bf05270 */
[----:B------:R-:W-:-:S06]  /*32b0*/  USEL UR7, URZ, 0x1, UP0 ;  /* 0x000000013f077887 */ /* 0x000fcc0008000000 */
[----:B------:R-:W-:-:S12]  /*32c0*/  ISETP.NE.AND P0, PT, RZ, UR7, PT ;  /* 0x00000007ff007c0c */ /* 0x000fd8000bf05270 */
[----:B------:R-:W-:Y:S03]  /*32d0*/  QGMMA.64x256x32.F32.E5M2.E5M2 R24, gdesc[UR8], R24, gsb0 ;  /* 0x03e00000081879f3 */ /* 0x000fe60008003818 */
[----:B------:R-:W-:Y:S02]  /*32e0*/  WARPGROUP.DEPBAR.LE gsb0, 0x1 ;  /* 0x00008000000079c5 */ /* 0x000fe40000010100 */
[----:B------:R-:W-:Y:S05]  /*32f0*/  @!P0 BRA `(.L_x_29) ;  /* 0x0000000c00808947 */ /* 0x000fea0003800000 */
[----:B------:R-:W-:Y:S02]  /*3300*/  WARPGROUP.DEPBAR.LE gsb0, 0x0 ;  /* 0x00008000000079c5 */ /* 0x000fe40000010000 */
[----:B------:R-:W-:-:S01]  /*3310*/  FADD R226, R24, R226 ;  /* 0x000000e218e27221 */ /* 0x000fc20000000000 */
[----:B------:R-:W-:Y:S01]  /*3320*/  FADD R225, R25, R225 ;  /* 0x000000e119e17221 */ /* 0x000fe20000000000 */
[----:B------:R1:W-:Y:S01]  /*3330*/  STL [R1+0x90], R227 ;  /* 0x000090e301007387 */ /* 0x0003e20000100800 */
[----:B------:R-:W-:-:S01]  /*3340*/  FADD R224, R26, R224 ;  /* 0x000000e01ae07221 */ /* 0x000fc20000000000 */
[----:B------:R-:W-:Y:S01]  /*3350*/  FADD R223, R27, R223 ;  /* 0x000000df1bdf7221 */ /* 0x000fe20000000000 */
[----:B------:R-:W-:-:S01]  /*3360*/  FADD R222, R28, R222 ;  /* 0x000000de1cde7221 */ /* 0x000fc20000000000 */
[----:B------:R-:W-:Y:S01]  /*3370*/  FADD R221, R29, R221 ;  /* 0x000000dd1ddd7221 */ /* 0x000fe20000000000 */
[----:B-1----:R-:W3:Y:S04]  /*3380*/  LDL.LU R227, [R1+0x30] ;  /* 0x0000300001e37983 */ /* 0x002ee80000300800 */
[----:B------:R1:W-:Y:S01]  /*3390*/  STL [R1+0x94], R226 ;  /* 0x000094e201007387 */ /* 0x0003e20000100800 */
[----:B------:R-:W-:-:S01]  /*33a0*/  FADD R220, R30, R220 ;  /* 0x000000dc1edc7221 */ /* 0x000fc20000000000 */
[----:B------:R-:W-:-:S02]  /*33b0*/  FADD R219, R31, R219 ;  /* 0x000000db1fdb7221 */ /* 0x000fc40000000000 */
[----:B-1----:R-:W4:Y:S04]  /*33c0*/  LDL.LU R226, [R1+0x2c] ;  /* 0x00002c0001e27983 */ /* 0x002f280000300800 */
[----:B------:R1:W-:Y:S01]  /*33d0*/  STL [R1+0x98], R225 ;  /* 0x000098e101007387 */ /* 0x0003e20000100800 */
[----:B------:R-:W-:-:S03]  /*33e0*/  FADD R218, R32, R218 ;  /* 0x000000da20da7221 */ /* 0x000fc60000000000 */
[----:B-1----:R-:W2:Y:S04]  /*33f0*/  LDL.LU R225, [R1+0x28] ;  /* 0x0000280001e17983 */ /* 0x002ea80000300800 */
        /* <DEDUP_REMOVED lines=9> */
[----:B------:R1:W-:Y:S04]  /*3490*/  STL [R1+0xa8], R221 ;  /* 0x0000a8dd01007387 */ /* 0x0003e80000100800 */
        /* <DEDUP_REMOVED lines=12> */
[----:B-1----:R-:W2:Y:S01]  /*3560*/  LDL.LU R215, [R1] ;  /* 0x0000000001d77983 */ /* 0x002ea20000300800 */
[----:B------:R-:W-:-:S01]  /*3570*/  FADD R214, R36, R214 ;  /* 0x000000d624d67221 */ /* 0x000fc20000000000 */
[----:B------:R-:W-:Y:S01]  /*3580*/  FADD R213, R37, R213 ;  /* 0x000000d525d57221 */ /* 0x000fe20000000000 */
[----:B------:R-:W-:-:S01]  /*3590*/  FADD R212, R38, R212 ;  /* 0x000000d426d47221 */ /* 0x000fc20000000000 */
[----:B------:R-:W-:Y:S01]  /*35a0*/  FADD R211, R39, R211 ;  /* 0x000000d327d37221 */ /* 0x000fe20000000000 */
[----:B------:R-:W-:-:S01]  /*35b0*/  FADD R210, R40, R210 ;  /* 0x000000d228d27221 */ /* 0x000fc20000000000 */
[----:B------:R-:W-:Y:S01]  /*35c0*/  STL [R1+0xc4], R214 ;  /* 0x0000c4d601007387 */ /* 0x000fe20000100800 */
        /* <DEDUP_REMOVED lines=11> */
[----:B------:R1:W-:Y:S01]  /*3680*/  STL [R1+0xd0], R211 ;  /* 0x0000d0d301007387 */ /* 0x0003e20000100800 */
[----:B------:R-:W-:-:S01]  /*3690*/  FADD R200, R50, R200 ;  /* 0x000000c832c87221 */ /* 0x000fc20000000000 */
[----:B------:R-:W-:Y:S01]  /*36a0*/  FADD R199, R51, R199 ;  /* 0x000000c733c77221 */ /* 0x000fe20000000000 */
        /* <DEDUP_REMOVED lines=69> */
[----:B-----5:R-:W-:Y:S01]  /*3b00*/  FADD R0, R121, R0 ;  /* 0x0000000079007221 */ /* 0x020fe20000000000 */
[----:B---3--:R-:W-:-:S01]  /*3b10*/  FADD R227, R134, R227 ;  /* 0x000000e386e37221 */ /* 0x008fc20000000000 */
[----:B----4-:R-:W-:Y:S01]  /*3b20*/  FADD R226, R133, R226 ;  /* 0x000000e285e27221 */ /* 0x010fe20000000000 */
[----:B--2---:R-:W-:-:S01]  /*3b30*/  FADD R225, R132, R225 ;  /* 0x000000e184e17221 */ /* 0x004fc20000000000 */
        /* <DEDUP_REMOVED lines=9> */
[----:B------:R-:W-:-:S05]  /*3bd0*/  FADD R215, R122, R215 ;  /* 0x000000d77ad77221 */ /* 0x000fca0000000000 */
[----:B------:R2:W-:Y:S04]  /*3be0*/  STL [R1], R215 ;  /* 0x000000d701007387 */ /* 0x0005e80000100800 */
[----:B------:R3:W-:Y:S04]  /*3bf0*/  STL [R1+0x4], R216 ;  /* 0x000004d801007387 */ /* 0x0007e80000100800 */
        /* <DEDUP_REMOVED lines=8> */
[----:B-1----:R-:W4:Y:S04]  /*3c80*/  LDL.LU R211, [R1+0x34] ;  /* 0x0000340001d37983 */ /* 0x002f280000300800 */
[----:B------:R1:W-:Y:S04]  /*3c90*/  STL [R1+0x28], R225 ;  /* 0x000028e101007387 */ /* 0x0003e80000100800 */
[----:B------:R-:W4:Y:S04]  /*3ca0*/  LDL.LU R212, [R1+0x38] ;  /* 0x0000380001d47983 */ /* 0x000f280000300800 */
[----:B------:R1:W-:Y:S04]  /*3cb0*/  STL [R1+0x2c], R226 ;  /* 0x00002ce201007387 */ /* 0x0003e80000100800 */
[----:B------:R-:W4:Y:S04]  /*3cc0*/  LDL.LU R213, [R1+0x3c] ;  /* 0x00003c0001d57983 */ /* 0x000f280000300800 */
[----:B------:R1:W-:Y:S04]  /*3cd0*/  STL [R1+0x30], R227 ;  /* 0x000030e301007387 */ /* 0x0003e80000100800 */
[----:B------:R-:W4:Y:S04]  /*3ce0*/  LDL.LU R214, [R1+0x40] ;  /* 0x0000400001d67983 */ /* 0x000f280000300800 */
[----:B--2---:R-:W2:Y:S04]  /*3cf0*/  LDL.LU R215, [R1+0x44] ;  /* 0x0000440001d77983 */ /* 0x004ea80000300800 */
[----:B---3--:R-:W3:Y:S04]  /*3d00*/  LDL.LU R216, [R1+0x48] ;  /* 0x0000480001d87983 */ /* 0x008ee80000300800 */
[----:B----4-:R-:W4:Y:S04]  /*3d10*/  LDL.LU R217, [R1+0x4c] ;  /* 0x00004c0001d97983 */ /* 0x010f280000300800 */
[----:B0-----:R-:W4:Y:S04]  /*3d20*/  LDL.LU R218, [R1+0x50] ;  /* 0x0000500001da7983 */ /* 0x001f280000300800 */
[----:B------:R-:W4:Y:S04]  /*3d30*/  LDL.LU R219, [R1+0x54] ;  /* 0x0000540001db7983 */ /* 0x000f280000300800 */
[----:B------:R-:W4:Y:S04]  /*3d40*/  LDL.LU R220, [R1+0x58] ;  /* 0x0000580001dc7983 */ /* 0x000f280000300800 */
[----:B------:R-:W4:Y:S04]  /*3d50*/  LDL.LU R221, [R1+0x5c] ;  /* 0x00005c0001dd7983 */ /* 0x000f280000300800 */
[----:B------:R-:W4:Y:S04]  /*3d60*/  LDL.LU R222, [R1+0x60] ;  /* 0x0000600001de7983 */ /* 0x000f280000300800 */
[----:B------:R-:W4:Y:S04]  /*3d70*/  LDL.LU R223, [R1+0x64] ;  /* 0x0000640001df7983 */ /* 0x000f280000300800 */
[----:B------:R-:W4:Y:S04]  /*3d80*/  LDL.LU R224, [R1+0x68] ;  /* 0x0000680001e07983 */ /* 0x000f280000300800 */
[----:B-1----:R-:W4:Y:S04]  /*3d90*/  LDL.LU R225, [R1+0x6c] ;  /* 0x00006c0001e17983 */ /* 0x002f280000300800 */
[----:B------:R-:W4:Y:S04]  /*3da0*/  LDL.LU R226, [R1+0x70] ;  /* 0x0000700001e27983 */ /* 0x000f280000300800 */
[----:B------:R-:W4:Y:S01]  /*3db0*/  LDL.LU R227, [R1+0x74] ;  /* 0x0000740001e37983 */ /* 0x000f220000300800 */
[----:B------:R-:W-:-:S05]  /*3dc0*/  FADD R211, R135, R211 ;  /* 0x000000d387d37221 */ /* 0x000fca0000000000 */
[----:B------:R0:W-:Y:S01]  /*3dd0*/  STL [R1+0x34], R211 ;  /* 0x000034d301007387 */ /* 0x0001e20000100800 */
[----:B------:R-:W-:-:S03]  /*3de0*/  FADD R212, R136, R212 ;  /* 0x000000d488d47221 */ /* 0x000fc60000000000 */
[----:B0-----:R1:W5:Y:S01]  /*3df0*/  LDL.LU R211, [R1+0xd0] ;  /* 0x0000d00001d37983 */ /* 0x0013620000300800 */
[----:B------:R-:W-:-:S03]  /*3e00*/  FADD R213, R137, R213 ;  /* 0x000000d589d57221 */ /* 0x000fc60000000000 */
[----:B------:R0:W-:Y:S01]  /*3e10*/  STL [R1+0x38], R212 ;  /* 0x000038d401007387 */ /* 0x0001e20000100800 */
[----:B------:R-:W-:-:S01]  /*3e20*/  FADD R214, R138, R214 ;  /* 0x000000d68ad67221 */ /* 0x000fc20000000000 */
[----:B--2---:R-:W-:Y:S02]  /*3e30*/  FADD R215, R139, R215 ;  /* 0x000000d78bd77221 */ /* 0x004fe40000000000 */
[----:B0-----:R1:W5:Y:S01]  /*3e40*/  LDL.LU R212, [R1+0xcc] ;  /* 0x0000cc0001d47983 */ /* 0x0013620000300800 */
[----:B---3--:R-:W-:-:S03]  /*3e50*/  FADD R216, R140, R216 ;  /* 0x000000d88cd87221 */ /* 0x008fc60000000000 */
[----:B------:R0:W-:Y:S01]  /*3e60*/  STL [R1+0x3c], R213 ;  /* 0x00003cd501007387 */ /* 0x0001e20000100800 */
[----:B----4-:R-:W-:-:S03]  /*3e70*/  FADD R217, R141, R217 ;  /* 0x000000d98dd97221 */ /* 0x010fc60000000000 */
[----:B0-----:R1:W5:Y:S01]  /*3e80*/  LDL.LU R213, [R1+0xc8] ;  /* 0x0000c80001d57983 */ /* 0x0013620000300800 */
[----:B------:R-:W-:-:S03]  /*3e90*/  FADD R218, R142, R218 ;  /* 0x000000da8eda7221 */ /* 0x000fc60000000000 */
[----:B------:R0:W-:Y:S01]  /*3ea0*/  STL [R1+0x40], R214 ;  /* 0x000040d601007387 */ /* 0x0001e20000100800 */
[----:B------:R-:W-:-:S01]  /*3eb0*/  FADD R219, R143, R219 ;  /* 0x000000db8fdb7221 */ /* 0x000fc20000000000 */
[----:B------:R-:W-:Y:S02]  /*3ec0*/  FADD R220, R144, R220 ;  /* 0x000000dc90dc7221 */ /* 0x000fe40000000000 */
[----:B0-----:R1:W5:Y:S04]  /*3ed0*/  LDL.LU R214, [R1+0xc4] ;  /* 0x0000c40001d67983 */ /* 0x0013680000300800 */
[----:B------:R0:W-:Y:S01]  /*3ee0*/  STL [R1+0x44], R215 ;  /* 0x000044d701007387 */ /* 0x0001e20000100800 */
[----:B------:R-:W-:-:S01]  /*3ef0*/  FADD R221, R145, R221 ;  /* 0x000000dd91dd7221 */ /* 0x000fc20000000000 */
[----:B------:R-:W-:-:S02]  /*3f00*/  FADD R222, R146, R222 ;  /* 0x000000de92de7221 */ /* 0x000fc40000000000 */
[----:B0-----:R1:W5:Y:S04]  /*3f10*/  LDL.LU R215, [R1+0xc0] ;  /* 0x0000c00001d77983 */ /* 0x0013680000300800 */
[----:B------:R0:W-:Y:S01]  /*3f20*/  STL [R1+0x48], R216 ;  /* 0x000048d801007387 */ /* 0x0001e20000100800 */
[----:B------:R-:W-:-:S03]  /*3f30*/  FADD R223, R147, R223 ;  /* 0x000000df93df7221 */ /* 0x000fc60000000000 */
        /* <DEDUP_REMOVED lines=13> */
[----:B------:R0:W-:Y:S04]  /*4010*/  STL [R1+0x5c], R221 ;  /* 0x00005cdd01007387 */ /* 0x0001e80000100800 */
        /* <DEDUP_REMOVED lines=12> */
[----:B0-----:R1:W5:Y:S01]  /*40e0*/  LDL.LU R227, [R1+0x90] ;  /* 0x0000900001e37983 */ /* 0x0013620000300800 */
[----:B------:R-:W-:-:S05]  /*40f0*/  UMOV UR6, URZ ;  /* 0x0000003f00067c82 */ /* 0x000fca0008000000 */
.L_x_29:
[----:B------:R-:W-:Y:S05]  /*4100*/  @!P1 BRA `(.L_x_30) ;  /* 0x0000000000049947 */ /* 0x000fea0003800000 */
[----:B------:R-:W-:Y:S01]  /*4110*/  BPT.TRAP 0x1 ;  /* 0x000000040000795c */ /* 0x000fe20000300000 */
.L_x_30:
[----:B------:R3:W-:Y:S04]  /*4120*/  STL [R1+0x94], R2 ;  /* 0x0000940201007387 */ /* 0x0007e80000100800 */
[----:B---3--:R-:W3:Y:S04]  /*4130*/  LDL R2, [R1+0x78] ;  /* 0x0000780001027983 */ /* 0x008ee80000100800 */
[----:B-----5:R4:W-:Y:S04]  /*4140*/  STL [R1+0x90], R0 ;  /* 0x0000900001007387 */ /* 0x0209e80000100800 */
[----:B----4-:R-:W4:Y:S01]  /*4150*/  LDL R0, [R1+0x7c] ;  /* 0x00007c0001007983 */ /* 0x010f220000100800 */
[----:B0-----:R-:W-:Y:S01]  /*4160*/  IMAD.U32 R229, RZ, RZ, UR23 ;  /* 0x00000017ffe57e24 */ /* 0x001fe2000f8e00ff */
[----:B---3--:R-:W-:-:S02]  /*4170*/  ISETP.NE.AND P0, PT, R2, RZ, PT ;  /* 0x000000ff0200720c */ /* 0x008fc40003f05270 */
[----:B------:R0:W5:Y:S11]  /*4180*/  LDL.LU R2, [R1+0x94] ;  /* 0x0000940001027983 */ /* 0x0001760000300800 */
[----:B------:R-:W-:-:S05]  /*4190*/  @P0 LEA R229, R229, UR14, 0x3 ;  /* 0x0000000ee5e50c11 */ /* 0x000fca000f8e18ff */
[----:B------:R-:W-:-:S05]  /*41a0*/  @P0 VIADD R229, R229, 0x48 ;  /* 0x00000048e5e50836 */ /* 0x000fca0000000000 */
[----:B----4-:R-:W-:Y:S02]  /*41b0*/  @P0 PRMT R229, R0, 0x654, R229 ;  /* 0x0000065400e50816 */ /* 0x010fe400000000e5 */
[----:B------:R0:W5:Y:S01]  /*41c0*/  LDL.LU R0, [R1+0x90] ;  /* 0x0000900001007983 */ /* 0x0001620000300800 */
[----:B------:R-:W-:Y:S01]  /*41d0*/  UISETP.GT.U32.AND UP0, UPT, UR13, 0x1, UPT ;  /* 0x000000010d00788c */ /* 0x000fe2000bf04070 */
[----:B------:R0:W-:Y:S05]  /*41e0*/  @P0 SYNCS.ARRIVE.TRANS64.RED.A1T0 RZ, [R229+URZ], RZ ;  /* 0x000000ffe5ff09a7 */ /* 0x0001ea000810043f */
[----:B------:R-:W-:-:S13]  /*41f0*/  PLOP3.LUT P0, PT, PT, PT, UP0, 0x80, 0x0 ;  /* 0x000000000000781c */ /* 0x000fda0003f0f008 */
[----:B0-----:R-:W-:Y:S05]  /*4200*/  @P0 BRA `(.L_x_31) ;  /* 0x0000000000040947 */ /* 0x001fea0003800000 */
[----:B------:R-:W-:Y:S01]  /*4210*/  BPT.TRAP 0x1 ;  /* 0x000000040000795c */ /* 0x000fe20000300000 */
.L_x_31:
[----:B------:R-:W-:Y:S01]  /*4220*/  UIADD3 UR18, UR18, 0x1, URZ ;  /* 0x0000000112127890 */ /* 0x000fe2000fffe03f */
[C---:B------:R-:W-:Y:S01]  /*4230*/  ISETP.GT.AND P0, PT, R228.reuse, 0x1, PT ;  /* 0x00000001e400780c */ /* 0x040fe20003f04270 */
[----:B------:R-:W-:Y:S01]  /*4240*/  UIADD3 UR23, UR23, 0x1, URZ ;  /* 0x0000000117177890 */ /* 0x000fe2000fffe03f */
[----:B------:R-:W-:Y:S01]  /*4250*/  VIADD R228, R228, 0xffffffff ;  /* 0xffffffffe4e47836 */ /* 0x000fe20000000000 */
[----:B------:R-:W-:Y:S02]  /*4260*/  UISETP.NE.AND UP0, UPT, UR18, 0x9, UPT ;  /* 0x000000091200788c */ /* 0x000fe4000bf05270 */
[----:B------:R-:W-:Y:S02]  /*4270*/  UISETP.NE.AND UP1, UPT, UR23, 0x9, UPT ;  /* 0x000000091700788c */ /* 0x000fe4000bf25270 */
[----:B------:R-:W-:Y:S02]  /*4280*/  USEL UR8, URZ, 0x1, UP0 ;  /* 0x000000013f087887 */ /* 0x000fe40008000000 */
[----:B------:R-:W-:-:S02]  /*4290*/  USEL UR18, UR18, URZ, UP0 ;  /* 0x0000003f12127287 */ /* 0x000fc40008000000 */
[----:B------:R-:W-:Y:S02]  /*42a0*/  USEL UR23, UR23, URZ, UP1 ;  /* 0x0000003f17177287 */ /* 0x000fe40008800000 */
[----:B------:R-:W-:Y:S01]  /*42b0*/  LOP3.LUT R227, R227, UR8, RZ, 0x3c, !PT ;  /* 0x00000008e3e37c12 */ /* 0x000fe2000f8e3cff */
[----:B------:R-:W-:Y:S01]  /*42c0*/  UMOV UR8, 0x1 ;  /* 0x0000000100087882 */ /* 0x000fe20000000000 */
[----:B------:R-:W-:Y:S08]  /*42d0*/  @P0 BRA `(.L_x_32) ;  /* 0xffffffec00680947 */ /* 0x000ff0000383ffff */
.L_x_24:
[----:B------:R-:W-:-:S04]  /*42e0*/  UISETP.NE.AND UP0, UPT, UR6, URZ, UPT ;  /* 0x0000003f0600728c */ /* 0x000fc8000bf05270 */
[----:B------:R-:W-:-:S06]  /*42f0*/  USEL UR6, URZ, 0x1, !UP0 ;  /* 0x000000013f067887 */ /* 0x000fcc000c000000 */
[----:B------:R-:W-:-:S13]  /*4300*/  ISETP.NE.AND P0, PT, RZ, UR6, PT ;  /* 0x00000006ff007c0c */ /* 0x000fda000bf05270 */
[----:B------:R-:W-:Y:S05]  /*4310*/  @!P0 BRA `(.L_x_33) ;  /* 0x0000000c00dc8947 */ /* 0x000fea0003800000 */
[----:B------:R-:W3:Y:S04]  /*4320*/  LDL.LU R227, [R1+0x74] ;  /* 0x0000740001e37983 */ /* 0x000ee80000300800 */
[----:B---3--:R0:W-:Y:S04]  /*4330*/  STL [R1+0x90], R227 ;  /* 0x000090e301007387 */ /* 0x0081e80000100800 */
[----:B0-----:R-:W3:Y:S04]  /*4340*/  LDL.LU R227, [R1+0x70] ;  /* 0x0000700001e37983 */ /* 0x001ee80000300800 */
        /* <DEDUP_REMOVED lines=55> */
[----:B0-----:R-:W3:Y:S01]  /*46c0*/  LDL.LU R227, [R1] ;  /* 0x0000000001e37983 */ /* 0x001ee20000300800 */
[----:B------:R-:W-:-:S02]  /*46d0*/  WARPGROUP.DEPBAR.LE gsb0, 0x0 ;  /* 0x00008000000079c5 */ /* 0x000fc40000010000 */
[----:B------:R-:W-:Y:S01]  /*46e0*/  FADD R226, R24, R226 ;  /* 0x000000e218e27221 */ /* 0x000fe20000000000 */
        /* <DEDUP_REMOVED lines=95> */
[----:B-----5:R-:W-:Y:S01]  /*4ce0*/  FADD R2, R120, R2 ;  /* 0x0000000278027221 */ /* 0x020fe20000000000 */
[----:B------:R-:W-:Y:S01]  /*4cf0*/  FADD R0, R121, R0 ;  /* 0x0000000079007221 */ /* 0x000fe20000000000 */
[----:B---3--:R-:W-:-:S05]  /*4d00*/  FADD R227, R122, R227 ;  /* 0x000000e37ae37221 */ /* 0x008fca0000000000 */
[----:B------:R0:W-:Y:S04]  /*4d10*/  STL [R1], R227 ;  /* 0x000000e301007387 */ /* 0x0001e80000100800 */
[----:B0-----:R-:W3:Y:S02]  /*4d20*/  LDL.LU R227, [R1+0x100] ;  /* 0x0001000001e37983 */ /* 0x001ee40000300800 */
[----:B---3--:R-:W-:-:S05]  /*4d30*/  FADD R227, R123, R227 ;  /* 0x000000e37be37221 */ /* 0x008fca0000000000 */
[----:B------:R0:W-:Y:S04]  /*4d40*/  STL [R1+0x4], R227 ;  /* 0x000004e301007387 */ /* 0x0001e80000100800 */
        /* <DEDUP_REMOVED lines=83> */
[----:B------:R0:W-:Y:S02]  /*5280*/  STL [R1+0x74], R227 ;  /* 0x000074e301007387 */ /* 0x0001e40000100800 */
.L_x_33:
[----:B------:R-:W-:Y:S02]  /*5290*/  WARPGROUP.DEPBAR.LE gsb0, 0x0 ;  /* 0x00008000000079c5 */ /* 0x000fe40000010000 */
[----:B------:R-:W3:Y:S02]  /*52a0*/  LDC R24, c[0x0][0x28c] ;  /* 0x0000a300ff187b82 */ /* 0x000ee40000000800 */
[----:B---3--:R-:W-:-:S13]  /*52b0*/  ISETP.GE.AND P0, PT, R24, 0x1, PT ;  /* 0x000000011800780c */ /* 0x008fda0003f06270 */
[----:B------:R-:W-:Y:S05]  /*52c0*/  @!P0 BRA `(.L_x_34) ;  /* 0x0000000000648947 */ /* 0x000fea0003800000 */
[----:B------:R-:W-:-:S06]  /*52d0*/  UISETP.NE.AND UP0, UPT, UR21, 0x3, UPT ;  /* 0x000000031500788c */ /* 0x000fcc000bf05270 */
[----:B------:R-:W-:-:S13]  /*52e0*/  PLOP3.LUT P0, PT, PT, PT, UP0, 0x80, 0x0 ;  /* 0x000000000000781c */ /* 0x000fda0003f0f008 */
[----:B------:R-:W-:Y:S05]  /*52f0*/  @!P0 BRA `(.L_x_35) ;  /* 0x0000000000048947 */ /* 0x000fea0003800000 */
[----:B------:R-:W-:Y:S01]  /*5300*/  BPT.TRAP 0x1 ;  /* 0x000000040000795c */ /* 0x000fe20000300000 */
.L_x_35:
[----:B0-----:R-:W3:Y:S01]  /*5310*/  LDL R227, [R1+0x78] ;  /* 0x0000780001e37983 */ /* 0x001ee20000100800 */
[----:B------:R-:W-:Y:S01]  /*5320*/  BSSY B0, `(.L_x_36) ;  /* 0x000000f000007945 */ /* 0x000fe20003800000 */
[----:B---3--:R-:W-:-:S13]  /*5330*/  ISETP.NE.AND P0, PT, R227, RZ, PT ;  /* 0x000000ffe300720c */ /* 0x008fda0003f05270 */
[----:B------:R-:W-:Y:S05]  /*5340*/  @!P0 BRA `(.L_x_37) ;  /* 0x0000000000308947 */ /* 0x000fea0003800000 */
[----:B------:R-:W3:Y:S01]  /*5350*/  LDL R227, [R1+0x7c] ;  /* 0x00007c0001e37983 */ /* 0x000ee20000100800 */
[----:B------:R-:W-:-:S04]  /*5360*/  UISETP.LT.AND UP0, UPT, UR12, 0x1, UPT ;  /* 0x000000010c00788c */ /* 0x000fc8000bf01270 */
[----:B------:R-:W-:-:S04]  /*5370*/  USEL UR8, UR12, 0x1, UP0 ;  /* 0x000000010c087887 */ /* 0x000fc80008000000 */
[----:B------:R-:W-:-:S04]  /*5380*/  UIADD3 UR8, UR5, UR12, -UR8 ;  /* 0x0000000c05087290 */ /* 0x000fc8000fffe808 */
[----:B------:R-:W-:-:S04]  /*5390*/  UIMAD.WIDE.U32 UR6, UR8, 0x38e38e39, URZ ;  /* 0x38e38e39080678a5 */ /* 0x000fc8000f8e003f */
[----:B------:R-:W-:-:S04]  /*53a0*/  USHF.R.U32.HI UR6, URZ, 0x1, UR7 ;  /* 0x000000013f067899 */ /* 0x000fc80008011607 */
[----:B------:R-:W-:-:S04]  /*53b0*/  UIMAD UR8, UR6, -0x9, UR8 ;  /* 0xfffffff7060878a4 */ /* 0x000fc8000f8e0208 */
[----:B------:R-:W-:-:S04]  /*53c0*/  ULEA UR8, UR8, UR14, 0x3 ;  /* 0x0000000e08087291 */ /* 0x000fc8000f8e183f */
[----:B------:R-:W-:-:S06]  /*53d0*/  UIADD3 UR8, UR8, 0x48, URZ ;  /* 0x0000004808087890 */ /* 0x000fcc000fffe03f */
[----:B------:R-:W-:-:S05]  /*53e0*/  IMAD.U32 R24, RZ, RZ, UR8 ;  /* 0x00000008ff187e24 */ /* 0x000fca000f8e00ff */
[----:B---3--:R-:W-:-:S04]  /*53f0*/  PRMT R24, R227, 0x654, R24 ;  /* 0x00000654e3187816 */ /* 0x008fc80000000018 */
[----:B------:R0:W-:Y:S03]  /*5400*/  SYNCS.ARRIVE.TRANS64.RED.A1T0 RZ, [R24+URZ], RZ ;  /* 0x000000ff18ff79a7 */ /* 0x0001e6000810043f */
.L_x_37:
[----:B------:R-:W-:Y:S05]  /*5410*/  BSYNC B0 ;  /* 0x0000000000007941 */ /* 0x000fea0003800000 */
.L_x_36:
[----:B------:R-:W-:-:S06]  /*5420*/  UISETP.GT.U32.AND UP0, UPT, UR13, 0x1, UPT ;  /* 0x000000010d00788c */ /* 0x000fcc000bf04070 */
[----:B------:R-:W-:-:S13]  /*5430*/  PLOP3.LUT P0, PT, PT, PT, UP0, 0x80, 0x0 ;  /* 0x000000000000781c */ /* 0x000fda0003f0f008 */
[----:B------:R-:W-:Y:S05]  /*5440*/  @P0 BRA `(.L_x_34) ;  /* 0x0000000000040947 */ /* 0x000fea0003800000 */
[----:B------:R-:W-:Y:S01]  /*5450*/  BPT.TRAP 0x1 ;  /* 0x000000040000795c */ /* 0x000fe20000300000 */
.L_x_34:
[----:B-----5:R3:W-:Y:S01]  /*5460*/  STL [R1+0x94], R2 ;  /* 0x0000940201007387 */ /* 0x0207e20000100800 */
[----:B------:R-:W4:Y:S01]  /*5470*/  LDC R28, c[0x0][0x288] ;  /* 0x0000a200ff1c7b82 */ /* 0x000f220000000800 */
[----:B------:R-:W-:Y:S02]  /*5480*/  UIADD3 UR9, UR12, UR5, URZ ;  /* 0x000000050c097290 */ /* 0x000fe4000fffe03f */
[----:B------:R0:W-:Y:S01]  /*5490*/  STL [R1+0x90], R0 ;  /* 0x0000900001007387 */ /* 0x0001e20000100800 */
[----:B------:R-:W-:Y:S01]  /*54a0*/  USHF.R.S32.HI UR10, URZ, 0x1f, UR22 ;  /* 0x0000001f3f0a7899 */ /* 0x000fe20008011416 */
[----:B------:R-:W-:Y:S01]  /*54b0*/  ULDC.64 UR14, c[0x0][0x5d0] ;  /* 0x00017400000e7ab9 */ /* 0x000fe20000000a00 */
[----:B------:R-:W-:Y:S01]  /*54c0*/  ULDC UR11, c[0x0][0x284] ;  /* 0x0000a100000b7ab9 */ /* 0x000fe20000000800 */
[----:B---3--:R-:W3:Y:S01]  /*54d0*/  S2R R2, SR_TID.X ;  /* 0x0000000000027919 */ /* 0x008ee20000002100 */
[----:B0-----:R-:W2:Y:S04]  /*54e0*/  LDL.LU R0, [R1+0x88] ;  /* 0x0000880001007983 */ /* 0x001ea80000300800 */
[----:B------:R-:W4:Y:S01]  /*54f0*/  LDL.LU R227, [R1+0x8c] ;  /* 0x00008c0001e37983 */ /* 0x000f220000300800 */
[----:B------:R-:W-:-:S02]  /*5500*/  UISETP.GT.U32.AND UP0, UPT, UR9, 0x8, UPT ;  /* 0x000000080900788c */ /* 0x000fc4000bf04070 */
[----:B------:R-:W-:Y:S01]  /*5510*/  UISETP.GE.U32.AND UP1, UPT, UR12, 0x9, UPT ;  /* 0x000000090c00788c */ /* 0x000fe2000bf26070 */
[--C-:B---3--:R-:W-:Y:S02]  /*5520*/  SHF.R.U32.HI R24, RZ, 0x2, R2.reuse ;  /* 0x00000002ff187819 */ /* 0x108fe40000011602 */
[----:B------:R-:W-:Y:S02]  /*5530*/  LOP3.LUT R26, R2, 0x60, RZ, 0xc0, !PT ;  /* 0x00000060021a7812 */ /* 0x000fe400078ec0ff */
[----:B------:R-:W-:Y:S02]  /*5540*/  SHF.R.U32.HI R27, RZ, 0x7, R2 ;  /* 0x00000007ff1b7819 */ /* 0x000fe40000011602 */
[----:B------:R-:W-:Y:S02]  /*5550*/  LOP3.LUT R25, R24, 0x7, RZ, 0xc0, !PT ;  /* 0x0000000718197812 */ /* 0x000fe400078ec0ff */
[----:B------:R-:W-:Y:S02]  /*5560*/  SHF.R.U32.HI R26, RZ, 0x1, R26 ;  /* 0x00000001ff1a7819 */ /* 0x000fe4000001161a */
[----:B------:R-:W-:-:S02]  /*5570*/  LOP3.LUT R24, R27, 0x1, RZ, 0xc0, !PT ;  /* 0x000000011b187812 */ /* 0x000fc400078ec0ff */
[----:B------:R-:W-:-:S03]  /*5580*/  IADD3 R29, RZ, -R26, -R25 ;  /* 0x8000001aff1d7210 */ /* 0x000fc60007ffe819 */
[C---:B------:R-:W-:Y:S02]  /*5590*/  IMAD.SHL.U32 R30, R24.reuse, 0x40, RZ ;  /* 0x00000040181e7824 */ /* 0x040fe400078e00ff */
[----:B------:R-:W-:Y:S02]  /*55a0*/  IMAD R29, R24, -0x40, R29 ;  /* 0xffffffc0181d7824 */ /* 0x000fe400078e021d */
[----:B------:R-:W-:Y:S01]  /*55b0*/  IMAD.SHL.U32 R24, R2, 0x2, RZ ;  /* 0x0000000202187824 */ /* 0x000fe200078e00ff */
[----:B------:R-:W-:-:S04]  /*55c0*/  LOP3.LUT R27, R30, 0x40, R25, 0xe2, !PT ;  /* 0x000000401e1b7812 */ /* 0x000fc800078ee219 */
[----:B------:R-:W-:Y:S02]  /*55d0*/  LOP3.LUT R30, R24, 0x6, RZ, 0xc0, !PT ;  /* 0x00000006181e7812 */ /* 0x000fe400078ec0ff */
[----:B------:R-:W-:Y:S02]  /*55e0*/  LOP3.LUT R24, R2, 0x3, RZ, 0xc0, !PT ;  /* 0x0000000302187812 */ /* 0x000fe400078ec0ff */
[----:B------:R0:W5:Y:S01]  /*55f0*/  LDL.LU R2, [R1+0x94] ;  /* 0x0000940001027983 */ /* 0x0001620000300800 */
[----:B------:R-:W-:Y:S01]  /*5600*/  UIMAD.WIDE.U32 UR6, UR9, 0x38e38e39, URZ ;  /* 0x38e38e39090678a5 */ /* 0x000fe2000f8e003f */
[----:B--2---:R-:W-:Y:S01]  /*5610*/  PRMT R30, R30, 0x6540, R0 ;  /* 0x000065401e1e7816 */ /* 0x004fe20000000000 */
[----:B------:R-:W-:Y:S02]  /*5620*/  IMAD.SHL.U32 R35, R0, 0x100, RZ ;  /* 0x0000010000237824 */ /* 0x000fe400078e00ff */
[----:B------:R0:W5:Y:S01]  /*5630*/  LDL.LU R0, [R1+0x90] ;  /* 0x0000900001007983 */ /* 0x0001620000300800 */
[----:B----4-:R-:W-:Y:S01]  /*5640*/  IMAD R34, R24, -0x2, R28 ;  /* 0xfffffffe18227824 */ /* 0x010fe200078e021c */
[----:B------:R-:W-:Y:S01]  /*5650*/  UIMAD UR5, UR10, UR14, URZ ;  /* 0x0000000e0a0572a4 */ /* 0x000fe2000f8e023f */
[----:B------:R-:W-:Y:S01]  /*5660*/  ISETP.GE.AND P0, PT, R35, R28, PT ;  /* 0x0000001c2300720c */ /* 0x000fe20003f06270 */
[C---:B------:R-:W-:Y:S01]  /*5670*/  IMAD.SHL.U32 R28, R227.reuse, 0x80, RZ ;  /* 0x00000080e31c7824 */ /* 0x040fe200078e00ff */
[----:B------:R-:W-:Y:S01]  /*5680*/  UISETP.LT.U32.AND UP0, UPT, UR12, 0x9, UP0 ;  /* 0x000000090c00788c */ /* 0x000fe20008701070 */
[--C-:B------:R-:W-:Y:S01]  /*5690*/  SHF.R.S32.HI R31, RZ, 0x1f, R30.reuse ;  /* 0x0000001fff1f7819 */ /* 0x100fe2000001141e */
[----:B------:R-:W-:Y:S01]  /*56a0*/  UIMAD UR8, UR22, UR15, UR5 ;  /* 0x0000000f160872a4 */ /* 0x000fe2000f8e0205 */
[----:B------:R-:W-:Y:S01]  /*56b0*/  IMAD.U32 R25, RZ, RZ, UR14 ;  /* 0x0000000eff197e24 */ /* 0x000fe2000f8e00ff */
[C---:B------:R-:W-:Y:S01]  /*56c0*/  ISETP.GE.OR P0, PT, R28.reuse, UR11, P0 ;  /* 0x0000000b1c007c0c */ /* 0x040fe20008706670 */
[----:B------:R-:W-:Y:S01]  /*56d0*/  USEL UR5, URZ, 0x1, !UP0 ;  /* 0x000000013f057887 */ /* 0x000fe2000c000000 */
[----:B------:R-:W-:Y:S01]  /*56e0*/  IMAD.WIDE R32, R227, 0x80, RZ ;  /* 0x00000080e3207825 */ /* 0x000fe200078e02ff */
[----:B------:R-:W-:Y:S01]  /*56f0*/  USHF.R.U32.HI UR6, URZ, 0x1, UR7 ;  /* 0x000000013f067899 */ /* 0x000fe20008011607 */
[----:B------:R-:W-:Y:S01]  /*5700*/  IADD3 R38, -R28, UR11, R29 ;  /* 0x0000000b1c267c10 */ /* 0x000fe2000fffe11d */
[----:B------:R-:W-:Y:S01]  /*5710*/  ULOP3.LUT UR4, UR4, UR5, URZ, 0x3c, !UPT ;  /* 0x0000000504047292 */ /* 0x000fe2000f8e3c3f */
[----:B------:R-:W-:Y:S01]  /*5720*/  IMAD.WIDE.U32 R24, R25, UR22, R30 ;  /* 0x0000001619187c25 */ /* 0x000fe2000f8e001e */
[----:B------:R-:W-:Y:S01]  /*5730*/  UIMAD UR5, UR6, -0x9, UR9 ;  /* 0xfffffff7060578a4 */ /* 0x000fe2000f8e0209 */
[----:B------:R-:W-:Y:S01]  /*5740*/  LOP3.LUT R39, R32, R27, R26, 0xfe, !PT ;  /* 0x0000001b20277212 */ /* 0x000fe200078efe1a */
[----:B------:R-:W-:Y:S01]  /*5750*/  @UP1 ULOP3.LUT UR4, UR4, 0x1, UR6, 0x78, !UPT ;  /* 0x0000000104041892 */ /* 0x000fe2000f8e7806 */
[----:B------:R-:W-:-:S02]  /*5760*/  VIADD R25, R25, UR8 ;  /* 0x0000000819197c36 */ /* 0x000fc40008000000 */
[----:B------:R-:W-:Y:S02]  /*5770*/  IMAD.IADD R35, R34, 0x1, -R35 ;  /* 0x0000000122237824 */ /* 0x000fe400078e0a23 */
[----:B------:R-:W-:Y:S01]  /*5780*/  IMAD.MOV.U32 R34, RZ, RZ, -0x1 ;  /* 0xffffffffff227424 */ /* 0x000fe200078e00ff */
[----:B0-----:R-:W-:Y:S06]  /*5790*/  @P0 BRA `(.L_x_38) ;  /* 0x0000008c00980947 */ /* 0x001fec0003800000 */
[----:B------:R-:W0:Y:S01]  /*57a0*/  LDC.64 R28, c[0x0][0x5c8] ;  /* 0x00017200ff1c7b82 */ /* 0x000e220000000a00 */
[----:B------:R-:W-:Y:S01]  /*57b0*/  ULDC.64 UR6, c[0x0][0x5c0] ;  /* 0x0001700000067ab9 */ /* 0x000fe20000000a00 */
[----:B------:R-:W-:Y:S01]  /*57c0*/  BSSY B0, `(.L_x_38) ;  /* 0x00008e3000007945 */ /* 0x000fe20003800000 */
[-C--:B0-----:R-:W-:Y:S02]  /*57d0*/  IMAD R26, R33, R28.reuse, RZ ;  /* 0x0000001c211a7224 */ /* 0x081fe400078e02ff */
[----:B------:R-:W-:-:S04]  /*57e0*/  IMAD.WIDE.U32 R24, R39, R28, R24 ;  /* 0x0000001c27187225 */ /* 0x000fc800078e0018 */
[----:B------:R-:W-:Y:S01]  /*57f0*/  IMAD R27, R39, R29, R26 ;  /* 0x0000001d271b7224 */ /* 0x000fe200078e021a */
[----:B------:R-:W-:Y:S02]  /*5800*/  LEA R26, P0, R28, R24, 0x3 ;  /* 0x000000181c1a7211 */ /* 0x000fe400078018ff */
[----:B------:R-:W-:Y:S01]  /*5810*/  IADD3 R24, P1, R24, UR6, RZ ;  /* 0x0000000618187c10 */ /* 0x000fe2000ff3e0ff */
[----:B------:R-:W-:Y:S01]  /*5820*/  IMAD.IADD R27, R25, 0x1, R27 ;  /* 0x00000001191b7824 */ /* 0x000fe200078e021b */
[----:B------:R-:W-:-:S04]  /*5830*/  IADD3 R26, P3, R26, UR6, RZ ;  /* 0x000000061a1a7c10 */ /* 0x000fc8000ff7e0ff */
[----:B------:R-:W-:Y:S02]  /*5840*/  LEA.HI.X R28, R28, R27, R29, 0x3, P0 ;  /* 0x0000001b1c1c7211 */ /* 0x000fe400000f1c1d */
[----:B------:R-:W-:Y:S02]  /*5850*/  FSETP.NEU.AND P0, PT, RZ, UR19, PT ;  /* 0x00000013ff007c0b */ /* 0x000fe4000bf0d000 */
[----:B------:R-:W-:Y:S02]  /*5860*/  IADD3.X R25, R27, UR7, RZ, P1, !PT ;  /* 0x000000071b197c10 */ /* 0x000fe40008ffe4ff */
[----:B------:R-:W-:-:S09]  /*5870*/  IADD3.X R27, R28, UR7, RZ, P3, !PT ;  /* 0x000000071c1b7c10 */ /* 0x000fd20009ffe4ff */
[----:B------:R-:W-:Y:S05]  /*5880*/  @!P0 BRA `(.L_x_39) ;  /* 0x0000006800d88947 */ /* 0x000fea0003800000 */
[----:B------:R-:W-:Y:S01]  /*5890*/  ULDC.64 UR8, c[0x0][0x5b8] ;  /* 0x00016e0000087ab9 */ /* 0x000fe20000000a00 */
[----:B------:R-:W-:Y:S01]  /*58a0*/  ISETP.GE.AND P0, PT, R38, 0x1, PT ;  /* 0x000000012600780c */ /* 0x000fe20003f06270 */
[----:B------:R-:W-:Y:S02]  /*58b0*/  UIMAD UR6, UR10, UR8, URZ ;  /* 0x000000080a0672a4 */ /* 0x000fe4000f8e023f */
[----:B------:R-:W-:Y:S01]  /*58c0*/  IMAD.U32 R29, RZ, RZ, UR8 ;  /* 0x00000008ff1d7e24 */ /* 0x000fe2000f8e00ff */
[----:B------:R-:W-:Y:S01]  /*58d0*/  BSSY B1, `(.L_x_40) ;  /* 0x000000f000017945 */ /* 0x000fe20003800000 */
[----:B------:R-:W-:Y:S01]  /*58e0*/  ISETP.LT.OR P4, PT, R35, 0x1, !P0 ;  /* 0x000000012300780c */ /* 0x000fe20004781670 */
[----:B------:R-:W-:Y:S02]  /*58f0*/  UIMAD UR6, UR22, UR9, UR6 ;  /* 0x00000009160672a4 */ /* 0x000fe4000f8e0206 */
[----:B------:R-:W-:Y:S01]  /*5900*/  IMAD.WIDE.U32 R30, R29, UR22, R30 ;  /* 0x000000161d1e7c25 */ /* 0x000fe2000f8e001e */
[----:B------:R-:W-:-:S03]  /*5910*/  ULDC.64 UR8, c[0x0][0x5a8] ;  /* 0x00016a0000087ab9 */ /* 0x000fc60000000a00 */
[----:B------:R-:W-:Y:S01]  /*5920*/  VIADD R31, R31, UR6 ;  /* 0x000000061f1f7c36 */ /* 0x000fe20008000000 */
[----:B------:R-:W-:Y:S02]  /*5930*/  ULDC.64 UR6, c[0x0][0x5b0] ;  /* 0x00016c0000067ab9 */ /* 0x000fe40000000a00 */
[----:B------:R-:W-:Y:S02]  /*5940*/  IMAD R36, R33, UR6, RZ ;  /* 0x0000000621247c24 */ /* 0x000fe4000f8e02ff */
[----:B------:R-:W-:-:S04]  /*5950*/  IMAD.WIDE.U32 R28, R39, UR6, R30 ;  /* 0x00000006271c7c25 */ /* 0x000fc8000f8e001e */
[--C-:B------:R-:W-:Y:S01]  /*5960*/  IMAD R37, R39, UR7, R36.reuse ;  /* 0x0000000727257c24 */ /* 0x100fe2000f8e0224 */
[----:B------:R-:W-:Y:S02]  /*5970*/  IADD3 R28, P1, R28, UR8, RZ ;  /* 0x000000081c1c7c10 */ /* 0x000fe4000ff3e0ff */
[----:B------:R-:W-:Y:S02]  /*5980*/  PRMT R36, RZ, 0x7610, R36 ;  /* 0x00007610ff247816 */ /* 0x000fe40000000024 */
[----:B------:R-:W-:Y:S01]  /*5990*/  IADD3.X R29, R29, UR9, R37, P1, !PT ;  /* 0x000000091d1d7c10 */ /* 0x000fe20008ffe425 */
[----:B------:R-:W-:Y:S08]  /*59a0*/  @P4 BRA `(.L_x_41) ;  /* 0x0000000000044947 */ /* 0x000ff00003800000 */
[----:B------:R0:W5:Y:S02]  /*59b0*/  LDG.E.U8 R36, desc[UR16][R28.64] ;  /* 0x000000101c247981 */ /* 0x000164000c1e1100 */
.L_x_41:
[----:B------:R-:W-:Y:S05]  /*59c0*/  BSYNC B1 ;  /* 0x0000000000017941 */ /* 0x000fea0003800000 */
.L_x_40:
[----:B-----5:R-:W-:Y:S01]  /*59d0*/  LOP3.LUT R36, R36, 0xff, RZ, 0xc0, !PT ;  /* 0x000000ff24247812 */ /* 0x020fe200078ec0ff */
[----:B------:R-:W-:Y:S01]  /*59e0*/  BSSY B1, `(.L_x_42) ;  /* 0x000000b000017945 */ /* 0x000fe20003800000 */
[----:B------:R-:W-:Y:S02]  /*59f0*/  ISETP.LT.OR P3, PT, R35, 0x2, !P0 ;  /* 0x000000022300780c */ /* 0x000fe40004761670 */
[----:B------:R-:W-:-:S05]  /*5a00*/  F2FP.F16.E5M2.UNPACK_B R36, R36 ;  /* 0x00000024ff24723e */ /* 0x000fca00020004ff */
[----:B------:R-:W-:-:S05]  /*5a10*/  HADD2.F32 R36, -RZ, R36.H0_H0 ;  /* 0x20000024ff247230 */ /* 0x000fca0000004100 */
[----:B------:R-:W-:Y:S01]  /*5a20*/  FMUL R37, R36, UR19 ;  /* 0x0000001324257c20 */ /* 0x000fe20008400000 */
[----:B------:R-:W-:-:S03]  /*5a30*/  PRMT R36, RZ, 0x7610, R36 ;  /* 0x00007610ff247816 */ /* 0x000fc60000000024 */
[----:B------:R-:W-:-:S05]  /*5a40*/  FFMA R37, R226, UR20, R37 ;  /* 0x00000014e2257c23 */ /* 0x000fca0008000025 */
[----:B------:R-:W-:-:S05]  /*5a50*/  F2FP.SATFINITE.E5M2.F32.PACK_AB_MERGE_C R37, RZ, R37, RZ ;  /* 0x00000025ff25723e */ /* 0x000fca00048060ff */
[----:B------:R2:W-:Y:S01]  /*5a60*/  @!P4 STG.E.U8 desc[UR16][R24.64], R37 ;  /* 0x000000251800c986 */ /* 0x0005e2000c101110 */
[----:B------:R-:W-:Y:S05]  /*5a70*/  @P3 BRA `(.L_x_43) ;  /* 0x0000000000043947 */ /* 0x000fea0003800000 */
[----:B------:R3:W5:Y:S02]  /*5a80*/  LDG.E.U8 R36, desc[UR16][R28.64+0x1] ;  /* 0x000001101c247981 */ /* 0x000764000c1e1100 */
.L_x_43:
[----:B------:R-:W-:Y:S05]  /*5a90*/  BSYNC B1 ;  /* 0x0000000000017941 */ /* 0x000fea0003800000 */
.L_x_42:
[----:B-----5:R-:W-:Y:S01]  /*5aa0*/  LOP3.LUT R36, R36, 0xff, RZ, 0xc0, !PT ;  /* 0x000000ff24247812 */ /* 0x020fe200078ec0ff */
[----:B------:R-:W-:Y:S01]  /*5ab0*/  BSSY B1, `(.L_x_44) ;  /* 0x0000013000017945 */ /* 0x000fe20003800000 */
[----:B--2---:R-:W-:Y:S02]  /*5ac0*/  IADD3 R37, P1, R39, 0x8, RZ ;  /* 0x0000000827257810 */ /* 0x004fe40007f3e0ff */
[----:B------:R-:W-:-:S03]  /*5ad0*/  F2FP.F16.E5M2.UNPACK_B R36, R36 ;  /* 0x00000024ff24723e */ /* 0x000fc600020004ff */
[----:B------:R-:W-:Y:S01]  /*5ae0*/  IMAD.X R32, RZ, RZ, R33, P1 ;  /* 0x000000ffff207224 */ /* 0x000fe200008e0621 */
[----:B------:R-:W-:Y:S01]  /*5af0*/  ISETP.GE.AND P1, PT, R38, 0x9, PT ;  /* 0x000000092600780c */ /* 0x000fe20003f26270 */
[----:B------:R-:W-:Y:S02]  /*5b00*/  HADD2.F32 R36, -RZ, R36.H0_H0 ;  /* 0x20000024ff247230 */ /* 0x000fe40000004100 */
[----:B------:R-:W-:Y:S01]  /*5b10*/  IMAD R32, R32, UR6, RZ ;  /* 0x0000000620207c24 */ /* 0x000fe2000f8e02ff */
[----:B------:R-:W-:Y:S01]  /*5b20*/  ISETP.LT.OR P5, PT, R35, 0x1, !P1 ;  /* 0x000000012300780c */ /* 0x000fe20004fa1670 */
[----:B------:R-:W-:-:S04]  /*5b30*/  IMAD.WIDE.U32 R30, R37, UR6, R30 ;  /* 0x00000006251e7c25 */ /* 0x000fc8000f8e001e */
[----:B------:R-:W-:Y:S01]  /*5b40*/  FMUL R36, R36, UR19 ;  /* 0x0000001324247c20 */ /* 0x000fe20008400000 */
[----:B------:R-:W-:-:S03]  /*5b50*/  IMAD R37, R37, UR7, R32 ;  /* 0x0000000725257c24 */ /* 0x000fc6000f8e0220 */
[----:B------:R-:W-:Y:S01]  /*5b60*/  FFMA R36, R225, UR20, R36 ;  /* 0x00000014e1247c23 */ /* 0x000fe20008000024 */
[----:B------:R-:W-:Y:S02]  /*5b70*/  IADD3 R30, P4, R30, UR8, RZ ;  /* 0x000000081e1e7c10 */ /* 0x000fe4000ff9e0ff */
[----:B------:R-:W-:Y:S02]  /*5b80*/  PRMT R32, RZ, 0x7610, R32 ;  /* 0x00007610ff207816 */ /* 0x000fe40000000020 */
[----:B------:R-:W-:Y:S02]  /*5b90*/  F2FP.SATFINITE.E5M2.F32.PACK_AB_MERGE_C R33, RZ, R36, RZ ;  /* 0x00000024ff21723e */ /* 0x000fe400048060ff */
[----:B------:R-:W-:-:S03]  /*5ba0*/  IADD3.X R31, R31, UR9, R37, P4, !PT ;  /* 0x000000091f1f7c10 */ /* 0x000fc6000a7fe425 */
[----:B------:R2:W-:Y:S01]  /*5bb0*/  @!P3 STG.E.U8 desc[UR16][R24.64+0x1], R33 ;  /* 0x000001211800b986 */ /* 0x0005e2000c101110 */
[----:B------:R-:W-:Y:S05]  /*5bc0*/  @P5 BRA `(.L_x_45) ;  /* 0x0000000000045947 */ /* 0x000fea0003800000 */
[----:B------:R4:W5:Y:S02]  /*5bd0*/  LDG.E.U8 R32, desc[UR16][R30.64] ;  /* 0x000000101e207981 */ /* 0x000964000c1e1100 */
.L_x_45:
[----:B------:R-:W-:Y:S05]  /*5be0*/  BSYNC B1 ;  /* 0x0000000000017941 */ /* 0x000fea0003800000 */
.L_x_44:
[----:B-----5:R-:W-:Y:S01]  /*5bf0*/  LOP3.LUT R32, R32, 0xff, RZ, 0xc0, !PT ;  /* 0x000000ff20207812 */ /* 0x020fe200078ec0ff */
[----:B------:R-:W-:Y:S01]  /*5c00*/  BSSY B1, `(.L_x_46) ;  /* 0x000000b000017945 */ /* 0x000fe20003800000 */
[----:B------:R-:W-:Y:S02]  /*5c10*/  ISETP.LT.OR P3, PT, R35, 0x2, !P1 ;  /* 0x000000022300780c */ /* 0x000fe40004f61670 */
[----:B------:R-:W-:-:S05]  /*5c20*/  F2FP.F16.E5M2.UNPACK_B R32, R32 ;  /* 0x00000020ff20723e */ /* 0x000fca00020004ff */
[----:B------:R-:W-:-:S05]  /*5c30*/  HADD2.F32 R32, -RZ, R32.H0_H0 ;  /* 0x20000020ff207230 */ /* 0x000fca0000004100 */
[----:B--2---:R-:W-:Y:S01]  /*5c40*/  FMUL R33, R32, UR19 ;  /* 0x0000001320217c20 */ /* 0x004fe20008400000 */
[----:B------:R-:W-:-:S03]  /*5c50*/  PRMT R32, RZ, 0x7610, R32 ;  /* 0x00007610ff207816 */ /* 0x000fc60000000020 */
[----:B------:R-:W-:-:S05]  /*5c60*/  FFMA R33, R224, UR20, R33 ;  /* 0x00000014e0217c23 */ /* 0x000fca0008000021 */
[----:B------:R-:W-:-:S05]  /*5c70*/  F2FP.SATFINITE.E5M2.F32.PACK_AB_MERGE_C R33, RZ, R33, RZ ;  /* 0x00000021ff21723e */ /* 0x000fca00048060ff */
[----:B------:R2:W-:Y:S01]  /*5c80*/  @!P5 STG.E.U8 desc[UR16][R26.64], R33 ;  /* 0x000000211a00d986 */ /* 0x0005e2000c101110 */
[----:B------:R-:W-:Y:S05]  /*5c90*/  @P3 BRA `(.L_x_47) ;  /* 0x0000000000043947 */ /* 0x000fea0003800000 */
[----:B------:R0:W5:Y:S02]  /*5ca0*/  LDG.E.U8 R32, desc[UR16][R30.64+0x1] ;  /* 0x000001101e207981 */ /* 0x000164000c1e1100 */
.L_x_47:
[----:B------:R-:W-:Y:S05]  /*5cb0*/  BSYNC B1 ;  /* 0x0000000000017941 */ /* 0x000fea0003800000 */
.L_x_46:
[----:B-----5:R-:W-:Y:S01]  /*5cc0*/  LOP3.LUT R32, R32, 0xff, RZ, 0xc0, !PT ;  /* 0x000000ff20207812 */ /* 0x020fe200078ec0ff */
[----:B------:R-:W-:Y:S01]  /*5cd0*/  BSSY B1, `(.L_x_48) ;  /* 0x000000b000017945 */ /* 0x000fe20003800000 */
[----:B------:R-:W-:Y:S02]  /*5ce0*/  ISETP.LT.OR P4, PT, R35, 0x9, !P0 ;  /* 0x000000092300780c */ /* 0x000fe40004781670 */
[----:B------:R-:W-:-:S05]  /*5cf0*/  F2FP.F16.E5M2.UNPACK_B R32, R32 ;  /* 0x00000020ff20723e */ /* 0x000fca00020004ff */
[----:B------:R-:W-:-:S05]  /*5d00*/  HADD2.F32 R32, -RZ, R32.H0_H0 ;  /* 0x20000020ff207230 */ /* 0x000fca0000004100 */
[----:B------:R-:W-:-:S04]  /*5d10*/  FMUL R32, R32, UR19 ;  /* 0x0000001320207c20 */ /* 0x000fc80008400000 */
[----:B------:R-:W-:-:S05]  /*5d20*/  FFMA R32, R223, UR20, R32 ;  /* 0x00000014df207c23 */ /* 0x000fca0008000020 */
[----:B--2---:R-:W-:Y:S02]  /*5d30*/  F2FP.SATFINITE.E5M2.F32.PACK_AB_MERGE_C R33, RZ, R32, RZ ;  /* 0x00000020ff21723e */ /* 0x004fe400048060ff */
[----:B------:R-:W-:-:S03]  /*5d40*/  PRMT R32, RZ, 0x7610, R32 ;  /* 0x00007610ff207816 */ /* 0x000fc60000000020 */
[----:B------:R2:W-:Y:S01]  /*5d50*/  @!P3 STG.E.U8 desc[UR16][R26.64+0x1], R33 ;  /* 0x000001211a00b986 */ /* 0x0005e2000c101110 */
[----:B------:R-:W-:Y:S05]  /*5d60*/  @P4 BRA `(.L_x_49) ;  /* 0x0000000000044947 */ /* 0x000fea0003800000 */
[----:B------:R0:W5:Y:S02]  /*5d70*/  LDG.E.U8 R32, desc[UR16][R28.64+0x8] ;  /* 0x000008101c207981 */ /* 0x000164000c1e1100 */
.L_x_49:
[----:B------:R-:W-:Y:S05]  /*5d80*/  BSYNC B1 ;  /* 0x0000000000017941 */ /* 0x000fea0003800000 */
.L_x_48:
        /* <DEDUP_REMOVED lines=12> */
.L_x_51:
[----:B------:R-:W-:Y:S05]  /*5e50*/  BSYNC B1 ;  /* 0x0000000000017941 */ /* 0x000fea0003800000 */
.L_x_50:
        /* <DEDUP_REMOVED lines=12> */
.L_x_53:
[----:B------:R-:W-:Y:S05]  /*5f20*/  BSYNC B1 ;  /* 0x0000000000017941 */ /* 0x000fea0003800000 */
.L_x_52:
        /* <DEDUP_REMOVED lines=12> */
.L_x_55:
[----:B------:R-:W-:Y:S05]  /*5ff0*/  BSYNC B1 ;  /* 0x0000000000017941 */ /* 0x000fea0003800000 */
.L_x_54:
        /* <DEDUP_REMOVED lines=12> */
.L_x_57:
[----:B------:R-:W-:Y:S05]  /*60c0*/  BSYNC B1 ;  /* 0x0000000000017941 */ /* 0x000fea0003800000 */
.L_x_56:
        /* <DEDUP_REMOVED lines=12> */
.L_x_59:
[----:B------:R-:W-:Y:S05]  /*6190*/  BSYNC B1 ;  /* 0x0000000000017941 */ /* 0x000fea0003800000 */
.L_x_58:
        /* <DEDUP_REMOVED lines=12> */
.L_x_61:
[----:B------:R-:W-:Y:S05]  /*6260*/  BSYNC B1 ;  /* 0x0000000000017941 */ /* 0x000fea0003800000 */
.L_x_60:
        /* <DEDUP_REMOVED lines=12> */
.L_x_63:
[----:B------:R-:W-:Y:S05]  /*6330*/  BSYNC B1 ;  /* 0x0000000000017941 */ /* 0x000fea0003800000 */
.L_x_62:
        /* <DEDUP_REMOVED lines=12> */
.L_x_65:
[----:B------:R-:W-:Y:S05]  /*6400*/  BSYNC B1 ;  /* 0x0000000000017941 */ /* 0x000fea0003800000 */
.L_x_64:
        /* <DEDUP_REMOVED lines=12> */
.L_x_67:
[----:B------:R-:W-:Y:S05]  /*64d0*/  BSYNC B1 ;  /* 0x0000000000017941 */ /* 0x000fea0003800000 */
.L_x_66:
        /* <DEDUP_REMOVED lines=12> */
.L_x_69:
[----:B------:R-:W-:Y:S05]  /*65a0*/  BSYNC B1 ;  /* 0x0000000000017941 */ /* 0x000fea0003800000 */
.L_x_68:
        /* <DEDUP_REMOVED lines=12> */
.L_x_71:
[----:B------:R-:W-:Y:S05]  /*6670*/  BSYNC B1 ;  /* 0x0000000000017941 */ /* 0x000fea0003800000 */
.L_x_70:
        /* <DEDUP_REMOVED lines=12> */
.L_x_73:
[----:B------:R-:W-:Y:S05]  /*6740*/  BSYNC B1 ;  /* 0x0000000000017941 */ /* 0x000fea0003800000 */
.L_x_72:
        /* <DEDUP_REMOVED lines=12> */
.L_x_75:
[----:B------:R-:W-:Y:S05]  /*6810*/  BSYNC B1 ;  /* 0x0000000000017941 */ /* 0x000fea0003800000 */
.L_x_74:
        /* <DEDUP_REMOVED lines=12> */
.L_x_77:
[----:B------:R-:W-:Y:S05]  /*68e0*/  BSYNC B1 ;  /* 0x0000000000017941 */ /* 0x000fea0003800000 */
.L_x_76:
        /* <DEDUP_REMOVED lines=12> */
.L_x_79:
[----:B------:R-:W-:Y:S05]  /*69b0*/  BSYNC B1 ;  /* 0x0000000000017941 */ /* 0x000fea0003800000 */
.L_x_78:
        /* <DEDUP_REMOVED lines=12> */
.L_x_81:
[----:B------:R-:W-:Y:S05]  /*6a80*/  BSYNC B1 ;  /* 0x0000000000017941 */ /* 0x000fea0003800000 */
.L_x_80:
        /* <DEDUP_REMOVED lines=12> */
.L_x_83:
[----:B------:R-:W-:Y:S05]  /*6b50*/  BSYNC B1 ;  /* 0x0000000000017941 */ /* 0x000fea0003800000 */
.L_x_82:
        /* <DEDUP_REMOVED lines=12> */
.L_x_85:
[----:B------:R-:W-:Y:S05]  /*6c20*/  BSYNC B1 ;  /* 0x0000000000017941 */ /* 0x000fea0003800000 */
.L_x_84:
        /* <DEDUP_REMOVED lines=12> */
.L_x_87:
[----:B------:R-:W-:Y:S05]  /*6cf0*/  BSYNC B1 ;  /* 0x0000000000017941 */ /* 0x000fea0003800000 */
.L_x_86:
        /* <DEDUP_REMOVED lines=12> */
.L_x_89:
[----:B------:R-:W-:Y:S05]  /*6dc0*/  BSYNC B1 ;  /* 0x0000000000017941 */ /* 0x000fea0003800000 */
.L_x_88:
        /* <DEDUP_REMOVED lines=12> */
.L_x_91:
[----:B------:R-:W-:Y:S05]  /*6e90*/  BSYNC B1 ;  /* 0x0000000000017941 */ /* 0x000fea0003800000 */
.L_x_90:
        /* <DEDUP_REMOVED lines=12> */
.L_x_93:
[----:B------:R-:W-:Y:S05]  /*6f60*/  BSYNC B1 ;  /* 0x0000000000017941 */ /* 0x000fea0003800000 */
.L_x_92:
        /* <DEDUP_REMOVED lines=12> */
.L_x_95:
[----:B------:R-:W-:Y:S05]  /*7030*/  BSYNC B1 ;  /* 0x0000000000017941 */ /* 0x000fea0003800000 */
.L_x_94:
        /* <DEDUP_REMOVED lines=12> */
.L_x_97:
[----:B------:R-:W-:Y:S05]  /*7100*/  BSYNC B1 ;  /* 0x0000000000017941 */ /* 0x000fea0003800000 */
.L_x_96:
        /* <DEDUP_REMOVED lines=12> */
.L_x_99:
[----:B------:R-:W-:Y:S05]  /*71d0*/  BSYNC B1 ;  /* 0x0000000000017941 */ /* 0x000fea0003800000 */
.L_x_98:
        /* <DEDUP_REMOVED lines=12> */
.L_x_101:
[----:B------:R-:W-:Y:S05]  /*72a0*/  BSYNC B1 ;  /* 0x0000000000017941 */ /* 0x000fea0003800000 */
.L_x_100:
        /* <DEDUP_REMOVED lines=12> */
.L_x_103:
[----:B------:R-:W-:Y:S05]  /*7370*/  BSYNC B1 ;  /* 0x0000000000017941 */ /* 0x000fea0003800000 */
.L_x_102:
        /* <DEDUP_REMOVED lines=12> */
.L_x_105:
[----:B------:R-:W-:Y:S05]  /*7440*/  BSYNC B1 ;  /* 0x0000000000017941 */ /* 0x000fea0003800000 */
.L_x_104:
        /* <DEDUP_REMOVED lines=12> */
.L_x_107:
[----:B------:R-:W-:Y:S05]  /*7510*/  BSYNC B1 ;  /* 0x0000000000017941 */ /* 0x000fea0003800000 */
.L_x_106:
        /* <DEDUP_REMOVED lines=12> */
.L_x_109:
[----:B------:R-:W-:Y:S05]  /*75e0*/  BSYNC B1 ;  /* 0x0000000000017941 */ /* 0x000fea0003800000 */
.L_x_108:
        /* <DEDUP_REMOVED lines=12> */
.L_x_111:
[----:B------:R-:W-:Y:S05]  /*76b0*/  BSYNC B1 ;  /* 0x0000000000017941 */ /* 0x000fea0003800000 */
.L_x_110:
        /* <DEDUP_REMOVED lines=12> */
.L_x_113:
[----:B------:R-:W-:Y:S05]  /*7780*/  BSYNC B1 ;  /* 0x0000000000017941 */ /* 0x000fea0003800000 */
.L_x_112:
        /* <DEDUP_REMOVED lines=12> */
.L_x_115:
[----:B------:R-:W-:Y:S05]  /*7850*/  BSYNC B1 ;  /* 0x0000000000017941 */ /* 0x000fea0003800000 */
.L_x_114:
        /* <DEDUP_REMOVED lines=12> */
.L_x_117:
[----:B------:R-:W-:Y:S05]  /*7920*/  BSYNC B1 ;  /* 0x0000000000017941 */ /* 0x000fea0003800000 */
.L_x_116:
        /* <DEDUP_REMOVED lines=12> */
.L_x_119:
[----:B------:R-:W-:Y:S05]  /*79f0*/  BSYNC B1 ;  /* 0x0000000000017941 */ /* 0x000fea0003800000 */
.L_x_118:
        /* <DEDUP_REMOVED lines=12> */
.L_x_121:
[----:B------:R-:W-:Y:S05]  /*7ac0*/  BSYNC B1 ;  /* 0x0000000000017941 */ /* 0x000fea0003800000 */
.L_x_120:
        /* <DEDUP_REMOVED lines=12> */
.L_x_123:
[----:B------:R-:W-:Y:S05]  /*7b90*/  BSYNC B1 ;  /* 0x0000000000017941 */ /* 0x000fea0003800000 */
.L_x_122:
        /* <DEDUP_REMOVED lines=12> */
.L_x_125:
[----:B------:R-:W-:Y:S05]  /*7c60*/  BSYNC B1 ;  /* 0x0000000000017941 */ /* 0x000fea0003800000 */
.L_x_124:
        /* <DEDUP_REMOVED lines=12> */
.L_x_127:
[----:B------:R-:W-:Y:S05]  /*7d30*/  BSYNC B1 ;  /* 0x0000000000017941 */ /* 0x000fea0003800000 */
.L_x_126:
        /* <DEDUP_REMOVED lines=12> */
.L_x_129:
[----:B------:R-:W-:Y:S05]  /*7e00*/  BSYNC B1 ;  /* 0x0000000000017941 */ /* 0x000fea0003800000 */
.L_x_128:
        /* <DEDUP_REMOVED lines=12> */
.L_x_131:
[----:B------:R-:W-:Y:S05]  /*7ed0*/  BSYNC B1 ;  /* 0x0000000000017941 */ /* 0x000fea0003800000 */
.L_x_130:
        /* <DEDUP_REMOVED lines=12> */
.L_x_133:
[----:B------:R-:W-:Y:S05]  /*7fa0*/  BSYNC B1 ;  /* 0x0000000000017941 */ /* 0x000fea0003800000 */
.L_x_132:
        /* <DEDUP_REMOVED lines=12> */
.L_x_135:
[----:B------:R-:W-:Y:S05]  /*8070*/  BSYNC B1 ;  /* 0x0000000000017941 */ /* 0x000fea0003800000 */
.L_x_134:
        /* <DEDUP_REMOVED lines=12> */
.L_x_137:
[----:B------:R-:W-:Y:S05]  /*8140*/  BSYNC B1 ;  /* 0x0000000000017941 */ /* 0x000fea0003800000 */
.L_x_136:
        /* <DEDUP_REMOVED lines=12> */
.L_x_139:
[----:B------:R-:W-:Y:S05]  /*8210*/  BSYNC B1 ;  /* 0x0000000000017941 */ /* 0x000fea0003800000 */
.L_x_138:
        /* <DEDUP_REMOVED lines=12> */
.L_x_141:
[----:B------:R-:W-:Y:S05]  /*82e0*/  BSYNC B1 ;  /* 0x0000000000017941 */ /* 0x000fea0003800000 */
.L_x_140:
        /* <DEDUP_REMOVED lines=12> */
.L_x_143:
[----:B------:R-:W-:Y:S05]  /*83b0*/  BSYNC B1 ;  /* 0x0000000000017941 */ /* 0x000fea0003800000 */
.L_x_142:
        /* <DEDUP_REMOVED lines=12> */
.L_x_145:
[----:B------:R-:W-:Y:S05]  /*8480*/  BSYNC B1 ;  /* 0x0000000000017941 */ /* 0x000fea0003800000 */
.L_x_144:
        /* <DEDUP_REMOVED lines=12> */
.L_x_147:
[----:B------:R-:W-:Y:S05]  /*8550*/  BSYNC B1 ;  /* 0x0000000000017941 */ /* 0x000fea0003800000 */
.L_x_146:
        /* <DEDUP_REMOVED lines=12> */
.L_x_149:
[----:B------:R-:W-:Y:S05]  /*8620*/  BSYNC B1 ;  /* 0x0000000000017941 */ /* 0x000fea0003800000 */
.L_x_148:
        /* <DEDUP_REMOVED lines=12> */
.L_x_151:
[----:B------:R-:W-:Y:S05]  /*86f0*/  BSYNC B1 ;  /* 0x0000000000017941 */ /* 0x000fea0003800000 */
.L_x_150:
        /* <DEDUP_REMOVED lines=12> */
.L_x_153:
[----:B------:R-:W-:Y:S05]  /*87c0*/  BSYNC B1 ;  /* 0x0000000000017941 */ /* 0x000fea0003800000 */
.L_x_152:
        /* <DEDUP_REMOVED lines=12> */
.L_x_155:
[----:B------:R-:W-:Y:S05]  /*8890*/  BSYNC B1 ;  /* 0x0000000000017941 */ /* 0x000fea0003800000 */
.L_x_154:
        /* <DEDUP_REMOVED lines=12> */
.L_x_157:
[----:B------:R-:W-:Y:S05]  /*8960*/  BSYNC B1 ;  /* 0x0000000000017941 */ /* 0x000fea0003800000 */
.L_x_156:
        /* <DEDUP_REMOVED lines=12> */
.L_x_159:
[----:B------:R-:W-:Y:S05]  /*8a30*/  BSYNC B1 ;  /* 0x0000000000017941 */ /* 0x000fea0003800000 */
.L_x_158:
        /* <DEDUP_REMOVED lines=12> */
.L_x_161:
[----:B------:R-:W-:Y:S05]  /*8b00*/  BSYNC B1 ;  /* 0x0000000000017941 */ /* 0x000fea0003800000 */
.L_x_160:
        /* <DEDUP_REMOVED lines=12> */
.L_x_163:
[----:B------:R-:W-:Y:S05]  /*8bd0*/  BSYNC B1 ;  /* 0x0000000000017941 */ /* 0x000fea0003800000 */
.L_x_162:
        /* <DEDUP_REMOVED lines=12> */
.L_x_165:
[----:B------:R-:W-:Y:S05]  /*8ca0*/  BSYNC B1 ;  /* 0x0000000000017941 */ /* 0x000fea0003800000 */
.L_x_164:
        /* <DEDUP_REMOVED lines=12> */
.L_x_167:
[----:B------:R-:W-:Y:S05]  /*8d70*/  BSYNC B1 ;  /* 0x0000000000017941 */ /* 0x000fea0003800000 */
.L_x_166:
        /* <DEDUP_REMOVED lines=12> */
.L_x_169:
[----:B------:R-:W-:Y:S05]  /*8e40*/  BSYNC B1 ;  /* 0x0000000000017941 */ /* 0x000fea0003800000 */
.L_x_168:
        /* <DEDUP_REMOVED lines=12> */
.L_x_171:
[----:B------:R-:W-:Y:S05]  /*8f10*/  BSYNC B1 ;  /* 0x0000000000017941 */ /* 0x000fea0003800000 */
.L_x_170:
        /* <DEDUP_REMOVED lines=12> */
.L_x_173:
[----:B------:R-:W-:Y:S05]  /*8fe0*/  BSYNC B1 ;  /* 0x0000000000017941 */ /* 0x000fea0003800000 */
.L_x_172:
        /* <DEDUP_REMOVED lines=12> */
.L_x_175:
[----:B------:R-:W-:Y:S05]  /*90b0*/  BSYNC B1 ;  /* 0x0000000000017941 */ /* 0x000fea0003800000 */
.L_x_174:
        /* <DEDUP_REMOVED lines=12> */
.L_x_177:
[----:B------:R-:W-:Y:S05]  /*9180*/  BSYNC B1 ;  /* 0x0000000000017941 */ /* 0x000fea0003800000 */
.L_x_176:
        /* <DEDUP_REMOVED lines=12> */
.L_x_179:
[----:B------:R-:W-:Y:S05]  /*9250*/  BSYNC B1 ;  /* 0x0000000000017941 */ /* 0x000fea0003800000 */
.L_x_178:
        /* <DEDUP_REMOVED lines=12> */
.L_x_181:
[----:B------:R-:W-:Y:S05]  /*9320*/  BSYNC B1 ;  /* 0x0000000000017941 */ /* 0x000fea0003800000 */
.L_x_180:
        /* <DEDUP_REMOVED lines=12> */
.L_x_183:
[----:B------:R-:W-:Y:S05]  /*93f0*/  BSYNC B1 ;  /* 0x0000000000017941 */ /* 0x000fea0003800000 */
.L_x_182:
        /* <DEDUP_REMOVED lines=12> */
.L_x_185:
[----:B------:R-:W-:Y:S05]  /*94c0*/  BSYNC B1 ;  /* 0x0000000000017941 */ /* 0x000fea0003800000 */
.L_x_184:
        /* <DEDUP_REMOVED lines=12> */
.L_x_187:
[----:B------:R-:W-:Y:S05]  /*9590*/  BSYNC B1 ;  /* 0x0000000000017941 */ /* 0x000fea0003800000 */
.L_x_186:
        /* <DEDUP_REMOVED lines=12> */
.L_x_189:
[----:B------:R-:W-:Y:S05]  /*9660*/  BSYNC B1 ;  /* 0x0000000000017941 */ /* 0x000fea0003800000 */
.L_x_188:
        /* <DEDUP_REMOVED lines=12> */
.L_x_191:
[----:B------:R-:W-:Y:S05]  /*9730*/  BSYNC B1 ;  /* 0x0000000000017941 */ /* 0x000fea0003800000 */
.L_x_190:
[----:B-----5:R-:W-:Y:S01]  /*9740*/  LOP3.LUT R32, R32, 0xff, RZ, 0xc0, !PT ;  /* 0x000000ff20207812 */ /* 0x020fe200078ec0ff */
[----:B------:R-:W-:Y:S01]  /*9750*/  BSSY B1, `(.L_x_192) ;  /* 0x000000b000017945 */ /* 0x000fe20003800000 */
[----:B------:R-:W-:Y:S02]  /*9760*/  ISETP.LT.OR P4, PT, R35, 0x99, !P0 ;  /* 0x000000992300780c */ /* 0x000fe40004781670 */
[----:B------:R-:W-:-:S05]  /*9770*/  F2FP.F16.E5M2.UNPACK_B R32, R32 ;  /* 0x00000020ff20723e */ /* 0x000fca00020004ff */
[----:B------:R-:W-:-:S05]  /*9780*/  HADD2.F32 R32, -RZ, R32.H0_H0 ;  /* 0x20000020ff207230 */ /* 0x000fca0000004100 */
[----:B------:R-:W-:-:S04]  /*9790*/  FMUL R32, R32, UR19 ;  /* 0x0000001320207c20 */ /* 0x000fc80008400000 */
[----:B------:R-:W-:Y:S01]  /*97a0*/  FFMA R32, R23, UR20, R32 ;  /* 0x0000001417207c23 */ /* 0x000fe20008000020 */
[----:B------:R-:W-:-:S04]  /*97b0*/  PRMT R23, RZ, 0x7610, R23 ;  /* 0x00007610ff177816 */ /* 0x000fc80000000017 */
[----:B--2---:R-:W-:-:S05]  /*97c0*/  F2FP.SATFINITE.E5M2.F32.PACK_AB_MERGE_C R33, RZ, R32, RZ ;  /* 0x00000020ff21723e */ /* 0x004fca00048060ff */
[----:B------:R2:W-:Y:S01]  /*97d0*/  @!P3 STG.E.U8 desc[UR16][R26.64+0x91], R33 ;  /* 0x000091211a00b986 */ /* 0x0005e2000c101110 */
[----:B------:R-:W-:Y:S05]  /*97e0*/  @P4 BRA `(.L_x_193) ;  /* 0x0000000000044947 */ /* 0x000fea0003800000 */
[----:B------:R0:W5:Y:S02]  /*97f0*/  LDG.E.U8 R23, desc[UR16][R28.64+0x98] ;  /* 0x000098101c177981 */ /* 0x000164000c1e1100 */
.L_x_193:
[----:B------:R-:W-:Y:S05]  /*9800*/  BSYNC B1 ;  /* 0x0000000000017941 */ /* 0x000fea0003800000 */
.L_x_192:
        /* <DEDUP_REMOVED lines=8> */
[----:B------:R-:W-:-:S05]  /*9890*/  F2FP.SATFINITE.E5M2.F32.PACK_AB_MERGE_C R23, RZ, R23, RZ ;  /* 0x00000017ff17723e */ /* 0x000fca00048060ff */
[----:B------:R0:W-:Y:S01]  /*98a0*/  @!P4 STG.E.U8 desc[UR16][R24.64+0x98], R23 ;  /* 0x000098171800c986 */ /* 0x0001e2000c101110 */
[----:B------:R-:W-:Y:S05]  /*98b0*/  @P3 BRA `(.L_x_195) ;  /* 0x0000000000043947 */ /* 0x000fea0003800000 */
[----:B------:R0:W5:Y:S02]  /*98c0*/  LDG.E.U8 R22, desc[UR16][R28.64+0x99] ;  /* 0x000099101c167981 */ /* 0x000164000c1e1100 */
.L_x_195:
[----:B------:R-:W-:Y:S05]  /*98d0*/  BSYNC B1 ;  /* 0x0000000000017941 */ /* 0x000fea0003800000 */
.L_x_194:
        /* <DEDUP_REMOVED lines=8> */
[----:B0-----:R-:W-:-:S05]  /*9960*/  F2FP.SATFINITE.E5M2.F32.PACK_AB_MERGE_C R23, RZ, R22, RZ ;  /* 0x00000016ff17723e */ /* 0x001fca00048060ff */
[----:B------:R0:W-:Y:S01]  /*9970*/  @!P3 STG.E.U8 desc[UR16][R24.64+0x99], R23 ;  /* 0x000099171800b986 */ /* 0x0001e2000c101110 */
[----:B------:R-:W-:Y:S05]  /*9980*/  @P4 BRA `(.L_x_197) ;  /* 0x0000000000044947 */ /* 0x000fea0003800000 */
[----:B------:R0:W5:Y:S02]  /*9990*/  LDG.E.U8 R21, desc[UR16][R30.64+0x98] ;  /* 0x000098101e157981 */ /* 0x000164000c1e1100 */
.L_x_197:
[----:B------:R-:W-:Y:S05]  /*99a0*/  BSYNC B1 ;  /* 0x0000000000017941 */ /* 0x000fea0003800000 */
.L_x_196:
        /* <DEDUP_REMOVED lines=12> */
.L_x_199:
[----:B------:R-:W-:Y:S05]  /*9a70*/  BSYNC B1 ;  /* 0x0000000000017941 */ /* 0x000fea0003800000 */
.L_x_198:
        /* <DEDUP_REMOVED lines=12> */
.L_x_201:
[----:B------:R-:W-:Y:S05]  /*9b40*/  BSYNC B1 ;  /* 0x0000000000017941 */ /* 0x000fea0003800000 */
.L_x_200:
        /* <DEDUP_REMOVED lines=12> */
.L_x_203:
[----:B------:R-:W-:Y:S05]  /*9c10*/  BSYNC B1 ;  /* 0x0000000000017941 */ /* 0x000fea0003800000 */
.L_x_202:
        /* <DEDUP_REMOVED lines=12> */
.L_x_205:
[----:B------:R-:W-:Y:S05]  /*9ce0*/  BSYNC B1 ;  /* 0x0000000000017941 */ /* 0x000fea0003800000 */
.L_x_204:
        /* <DEDUP_REMOVED lines=12> */
.L_x_207:
[----:B------:R-:W-:Y:S05]  /*9db0*/  BSYNC B1 ;  /* 0x0000000000017941 */ /* 0x000fea0003800000 */
.L_x_206:
        /* <DEDUP_REMOVED lines=12> */
.L_x_209:
[----:B------:R-:W-:Y:S05]  /*9e80*/  BSYNC B1 ;  /* 0x0000000000017941 */ /* 0x000fea0003800000 */
.L_x_208:
        /* <DEDUP_REMOVED lines=12> */
.L_x_211:
[----:B------:R-:W-:Y:S05]  /*9f50*/  BSYNC B1 ;  /* 0x0000000000017941 */ /* 0x000fea0003800000 */
.L_x_210:
        /* <DEDUP_REMOVED lines=12> */
.L_x_213:
[----:B------:R-:W-:Y:S05]  /*a020*/  BSYNC B1 ;  /* 0x0000000000017941 */ /* 0x000fea0003800000 */
.L_x_212:
        /* <DEDUP_REMOVED lines=12> */
.L_x_215:
[----:B------:R-:W-:Y:S05]  /*a0f0*/  BSYNC B1 ;  /* 0x0000000000017941 */ /* 0x000fea0003800000 */
.L_x_214:
        /* <DEDUP_REMOVED lines=12> */
.L_x_217:
[----:B------:R-:W-:Y:S05]  /*a1c0*/  BSYNC B1 ;  /* 0x0000000000017941 */ /* 0x000fea0003800000 */
.L_x_216:
        /* <DEDUP_REMOVED lines=12> */
.L_x_219:
[----:B------:R-:W-:Y:S05]  /*a290*/  BSYNC B1 ;  /* 0x0000000000017941 */ /* 0x000fea0003800000 */
.L_x_218:
        /* <DEDUP_REMOVED lines=12> */
.L_x_221:
[----:B------:R-:W-:Y:S05]  /*a360*/  BSYNC B1 ;  /* 0x0000000000017941 */ /* 0x000fea0003800000 */
.L_x_220:
        /* <DEDUP_REMOVED lines=12> */
.L_x_223:
[----:B------:R-:W-:Y:S05]  /*a430*/  BSYNC B1 ;  /* 0x0000000000017941 */ /* 0x000fea0003800000 */
.L_x_222:
        /* <DEDUP_REMOVED lines=12> */
.L_x_225:
[----:B------:R-:W-:Y:S05]  /*a500*/  BSYNC B1 ;  /* 0x0000000000017941 */ /* 0x000fea0003800000 */
.L_x_224:
        /* <DEDUP_REMOVED lines=12> */
.L_x_227:
[----:B------:R-:W-:Y:S05]  /*a5d0*/  BSYNC B1 ;  /* 0x0000000000017941 */ /* 0x000fea0003800000 */
.L_x_226:
        /* <DEDUP_REMOVED lines=12> */
.L_x_229:
[----:B------:R-:W-:Y:S05]  /*a6a0*/  BSYNC B1 ;  /* 0x0000000000017941 */ /* 0x000fea0003800000 */
.L_x_228:
        /* <DEDUP_REMOVED lines=12> */
.L_x_231:
[----:B------:R-:W-:Y:S05]  /*a770*/  BSYNC B1 ;  /* 0x0000000000017941 */ /* 0x000fea0003800000 */
.L_x_230:
        /* <DEDUP_REMOVED lines=12> */
.L_x_233:
[----:B------:R-:W-:Y:S05]  /*a840*/  BSYNC B1 ;  /* 0x0000000000017941 */ /* 0x000fea0003800000 */
.L_x_232:
        /* <DEDUP_REMOVED lines=12> */
.L_x_235:
[----:B------:R-:W-:Y:S05]  /*a910*/  BSYNC B1 ;  /* 0x0000000000017941 */ /* 0x000fea0003800000 */
.L_x_234:
[----:B-----5:R-:W-:Y:S01]  /*a920*/  LOP3.LUT R2, R2, 0xff, RZ, 0xc0, !PT ;  /* 0x000000ff02027812 */ /* 0x020fe200078ec0ff */
[----:B------:R-:W-:Y:S01]  /*a930*/  BSSY B1, `(.L_x_236) ;  /* 0x000000b000017945 */ /* 0x000fe20003800000 */
[----:B------:R-:W-:Y:S02]  /*a940*/  ISETP.LT.OR P4, PT, R35, 0xc1, !P1 ;  /* 0x000000c12300780c */ /* 0x000fe40004f81670 */
[----:B------:R-:W-:-:S05]  /*a950*/  F2FP.F16.E5M2.UNPACK_B R2, R2 ;  /* 0x00000002ff02723e */ /* 0x000fca00020004ff */
[----:B------:R-:W-:-:S05]  /*a960*/  HADD2.F32 R2, -RZ, R2.H0_H0 ;  /* 0x20000002ff027230 */ /* 0x000fca0000004100 */
[----:B0-----:R-:W-:-:S04]  /*a970*/  FMUL R3, R2, UR19 ;  /* 0x0000001302037c20 */ /* 0x001fc80008400000 */
[----:B------:R-:W-:Y:S01]  /*a980*/  FFMA R3, R0, UR20, R3 ;  /* 0x0000001400037c23 */ /* 0x000fe20008000003 */
[----:B------:R-:W-:-:S04]  /*a990*/  PRMT R0, RZ, 0x7610, R0 ;  /* 0x00007610ff007816 */ /* 0x000fc80000000000 */
[----:B------:R-:W-:-:S05]  /*a9a0*/  F2FP.SATFINITE.E5M2.F32.PACK_AB_MERGE_C R3, RZ, R3, RZ ;  /* 0x00000003ff03723e */ /* 0x000fca00048060ff */
[----:B------:R0:W-:Y:S01]  /*a9b0*/  @!P3 STG.E.U8 desc[UR16][R24.64+0xc1], R3 ;  /* 0x0000c1031800b986 */ /* 0x0001e2000c101110 */
[----:B------:R-:W-:Y:S05]  /*a9c0*/  @P4 BRA `(.L_x_237) ;  /* 0x0000000000044947 */ /* 0x000fea0003800000 */
[----:B------:R0:W5:Y:S02]  /*a9d0*/  LDG.E.U8 R0, desc[UR16][R30.64+0xc0] ;  /* 0x0000c0101e007981 */ /* 0x000164000c1e1100 */
.L_x_237:
[----:B------:R-:W-:Y:S05]  /*a9e0*/  BSYNC B1 ;  /* 0x0000000000017941 */ /* 0x000fea0003800000 */
.L_x_236:
[----:B------:R-:W2:Y:S01]  /*a9f0*/  LDL.LU R2, [R1] ;  /* 0x0000000001027983 */ /* 0x000ea20000300800 */
[----:B-----5:R-:W-:Y:S01]  /*aa00*/  LOP3.LUT R0, R0, 0xff, RZ, 0xc0, !PT ;  /* 0x000000ff00007812 */ /* 0x020fe200078ec0ff */
[----:B------:R-:W-:Y:S01]  /*aa10*/  BSSY B1, `(.L_x_238) ;  /* 0x000000b000017945 */ /* 0x000fe20003800000 */
[----:B------:R-:W-:Y:S02]  /*aa20*/  ISETP.LT.OR P3, PT, R35, 0xc2, !P1 ;  /* 0x000000c22300780c */ /* 0x000fe40004f61670 */
[----:B------:R-:W-:-:S05]  /*aa30*/  F2FP.F16.E5M2.UNPACK_B R0, R0 ;  /* 0x00000000ff00723e */ /* 0x000fca00020004ff */
[----:B------:R-:W-:-:S05]  /*aa40*/  HADD2.F32 R0, -RZ, R0.H0_H0 ;  /* 0x20000000ff007230 */ /* 0x000fca0000004100 */
[----:B------:R-:W-:-:S04]  /*aa50*/  FMUL R0, R0, UR19 ;  /* 0x0000001300007c20 */ /* 0x000fc80008400000 */
[----:B--2---:R-:W-:-:S05]  /*aa60*/  FFMA R0, R2, UR20, R0 ;  /* 0x0000001402007c23 */ /* 0x004fca0008000000 */
[----:B0-----:R-:W-:Y:S02]  /*aa70*/  F2FP.SATFINITE.E5M2.F32.PACK_AB_MERGE_C R3, RZ, R0, RZ ;  /* 0x00000000ff03723e */ /* 0x001fe400048060ff */
[----:B------:R-:W-:-:S03]  /*aa80*/  PRMT R0, RZ, 0x7610, R0 ;  /* 0x00007610ff007816 */ /* 0x000fc60000000000 */
[----:B------:R0:W-:Y:S01]  /*aa90*/  @!P4 STG.E.U8 desc[UR16][R26.64+0xc0], R3 ;  /* 0x0000c0031a00c986 */ /* 0x0001e2000c101110 */
[----:B------:R-:W-:Y:S05]  /*aaa0*/  @P3 BRA `(.L_x_239) ;  /* 0x0000000000043947 */ /* 0x000fea0003800000 */
[----:B------:R2:W5:Y:S02]  /*aab0*/  LDG.E.U8 R0, desc[UR16][R30.64+0xc1] ;  /* 0x0000c1101e007981 */ /* 0x000564000c1e1100 */
.L_x_239:
[----:B------:R-:W-:Y:S05]  /*aac0*/  BSYNC B1 ;  /* 0x0000000000017941 */ /* 0x000fea0003800000 */
.L_x_238:
[----:B------:R-:W3:Y:S01]  /*aad0*/  LDL.LU R2, [R1+0x4] ;  /* 0x0000040001027983 */ /* 0x000ee20000300800 */
[----:B-----5:R-:W-:Y:S01]  /*aae0*/  LOP3.LUT R0, R0, 0xff, RZ, 0xc0, !PT ;  /* 0x000000ff00007812 */ /* 0x020fe200078ec0ff */
[----:B------:R-:W-:Y:S01]  /*aaf0*/  BSSY B1, `(.L_x_240) ;  /* 0x000000b000017945 */ /* 0x000fe20003800000 */
[----:B------:R-:W-:Y:S02]  /*ab00*/  ISETP.LT.OR P4, PT, R35, 0xc9, !P0 ;  /* 0x000000c92300780c */ /* 0x000fe40004781670 */
[----:B------:R-:W-:-:S05]  /*ab10*/  F2FP.F16.E5M2.UNPACK_B R0, R0 ;  /* 0x00000000ff00723e */ /* 0x000fca00020004ff */
[----:B------:R-:W-:-:S05]  /*ab20*/  HADD2.F32 R0, -RZ, R0.H0_H0 ;  /* 0x20000000ff007230 */ /* 0x000fca0000004100 */
[----:B------:R-:W-:-:S04]  /*ab30*/  FMUL R0, R0, UR19 ;  /* 0x0000001300007c20 */ /* 0x000fc80008400000 */
[----:B---3--:R-:W-:-:S05]  /*ab40*/  FFMA R0, R2, UR20, R0 ;  /* 0x0000001402007c23 */ /* 0x008fca0008000000 */
[----:B0-----:R-:W-:Y:S02]  /*ab50*/  F2FP.SATFINITE.E5M2.F32.PACK_AB_MERGE_C R3, RZ, R0, RZ ;  /* 0x00000000ff03723e */ /* 0x001fe400048060ff */
[----:B------:R-:W-:-:S03]  /*ab60*/  PRMT R0, RZ, 0x7610, R0 ;  /* 0x00007610ff007816 */ /* 0x000fc60000000000 */
[----:B------:R0:W-:Y:S01]  /*ab70*/  @!P3 STG.E.U8 desc[UR16][R26.64+0xc1], R3 ;  /* 0x0000c1031a00b986 */ /* 0x0001e2000c101110 */
[----:B------:R-:W-:Y:S05]  /*ab80*/  @P4 BRA `(.L_x_241) ;  /* 0x0000000000044947 */ /* 0x000fea0003800000 */
[----:B------:R3:W5:Y:S02]  /*ab90*/  LDG.E.U8 R0, desc[UR16][R28.64+0xc8] ;  /* 0x0000c8101c007981 */ /* 0x000764000c1e1100 */
.L_x_241:
[----:B------:R-:W-:Y:S05]  /*aba0*/  BSYNC B1 ;  /* 0x0000000000017941 */ /* 0x000fea0003800000 */
.L_x_240:
[----:B------:R-:W2:Y:S01]  /*abb0*/  LDL.LU R2, [R1+0x8] ;  /* 0x0000080001027983 */ /* 0x000ea20000300800 */
        /* <DEDUP_REMOVED lines=12> */
.L_x_243:
[----:B------:R-:W-:Y:S05]  /*ac80*/  BSYNC B1 ;  /* 0x0000000000017941 */ /* 0x000fea0003800000 */
.L_x_242:
        /* <DEDUP_REMOVED lines=13> */
.L_x_245:
[----:B------:R-:W-:Y:S05]  /*ad60*/  BSYNC B1 ;  /* 0x0000000000017941 */ /* 0x000fea0003800000 */
.L_x_244:
        /* <DEDUP_REMOVED lines=13> */
.L_x_247:
[----:B------:R-:W-:Y:S05]  /*ae40*/  BSYNC B1 ;  /* 0x0000000000017941 */ /* 0x000fea0003800000 */
.L_x_246:
        /* <DEDUP_REMOVED lines=13> */
.L_x_249:
[----:B------:R-:W-:Y:S05]  /*af20*/  BSYNC B1 ;  /* 0x0000000000017941 */ /* 0x000fea0003800000 */
.L_x_248:
        /* <DEDUP_REMOVED lines=13> */
.L_x_251:
[----:B------:R-:W-:Y:S05]  /*b000*/  BSYNC B1 ;  /* 0x0000000000017941 */ /* 0x000fea0003800000 */
.L_x_250:
        /* <DEDUP_REMOVED lines=13> */
.L_x_253:
[----:B------:R-:W-:Y:S05]  /*b0e0*/  BSYNC B1 ;  /* 0x0000000000017941 */ /* 0x000fea0003800000 */
.L_x_252:
        /* <DEDUP_REMOVED lines=13> */
.L_x_255:
[----:B------:R-:W-:Y:S05]  /*b1c0*/  BSYNC B1 ;  /* 0x0000000000017941 */ /* 0x000fea0003800000 */
.L_x_254:
        /* <DEDUP_REMOVED lines=13> */
.L_x_257:
[----:B------:R-:W-:Y:S05]  /*b2a0*/  BSYNC B1 ;  /* 0x0000000000017941 */ /* 0x000fea0003800000 */
.L_x_256:
        /* <DEDUP_REMOVED lines=13> */
.L_x_259:
[----:B------:R-:W-:Y:S05]  /*b380*/  BSYNC B1 ;  /* 0x0000000000017941 */ /* 0x000fea0003800000 */
.L_x_258:
        /* <DEDUP_REMOVED lines=13> */
.L_x_261:
[----:B------:R-:W-:Y:S05]  /*b460*/  BSYNC B1 ;  /* 0x0000000000017941 */ /* 0x000fea0003800000 */
.L_x_260:
        /* <DEDUP_REMOVED lines=13> */
.L_x_263:
[----:B------:R-:W-:Y:S05]  /*b540*/  BSYNC B1 ;  /* 0x0000000000017941 */ /* 0x000fea0003800000 */
.L_x_262:
        /* <DEDUP_REMOVED lines=13> */
.L_x_265:
[----:B------:R-:W-:Y:S05]  /*b620*/  BSYNC B1 ;  /* 0x0000000000017941 */ /* 0x000fea0003800000 */
.L_x_264:
        /* <DEDUP_REMOVED lines=13> */
.L_x_267:
[----:B------:R-:W-:Y:S05]  /*b700*/  BSYNC B1 ;  /* 0x0000000000017941 */ /* 0x000fea0003800000 */
.L_x_266:
        /* <DEDUP_REMOVED lines=13> */
.L_x_269:
[----:B------:R-:W-:Y:S05]  /*b7e0*/  BSYNC B1 ;  /* 0x0000000000017941 */ /* 0x000fea0003800000 */
.L_x_268:
        /* <DEDUP_REMOVED lines=13> */
.L_x_271:
[----:B------:R-:W-:Y:S05]  /*b8c0*/  BSYNC B1 ;  /* 0x0000000000017941 */ /* 0x000fea0003800000 */
.L_x_270:
        /* <DEDUP_REMOVED lines=13> */
.L_x_273:
[----:B------:R-:W-:Y:S05]  /*b9a0*/  BSYNC B1 ;  /* 0x0000000000017941 */ /* 0x000fea0003800000 */
.L_x_272:
        /* <DEDUP_REMOVED lines=13> */
.L_x_275:
[----:B------:R-:W-:Y:S05]  /*ba80*/  BSYNC B1 ;  /* 0x0000000000017941 */ /* 0x000fea0003800000 */
.L_x_274:
        /* <DEDUP_REMOVED lines=13> */
.L_x_277:
[----:B------:R-:W-:Y:S05]  /*bb60*/  BSYNC B1 ;  /* 0x0000000000017941 */ /* 0x000fea0003800000 */
.L_x_276:
        /* <DEDUP_REMOVED lines=13> */
.L_x_279:
[----:B------:R-:W-:Y:S05]  /*bc40*/  BSYNC B1 ;  /* 0x0000000000017941 */ /* 0x000fea0003800000 */
.L_x_278:
        /* <DEDUP_REMOVED lines=13> */
.L_x_281:
[----:B------:R-:W-:Y:S05]  /*bd20*/  BSYNC B1 ;  /* 0x0000000000017941 */ /* 0x000fea0003800000 */
.L_x_280:
        /* <DEDUP_REMOVED lines=13> */
.L_x_283:
[----:B------:R-:W-:Y:S05]  /*be00*/  BSYNC B1 ;  /* 0x0000000000017941 */ /* 0x000fea0003800000 */
.L_x_282:
        /* <DEDUP_REMOVED lines=13> */
.L_x_285:
[----:B------:R-:W-:Y:S05]  /*bee0*/  BSYNC B1 ;  /* 0x0000000000017941 */ /* 0x000fea0003800000 */
.L_x_284:
        /* <DEDUP_REMOVED lines=13> */
.L_x_287:
[----:B------:R-:W-:Y:S05]  /*bfc0*/  BSYNC B1 ;  /* 0x0000000000017941 */ /* 0x000fea0003800000 */
.L_x_286:
        /* <DEDUP_REMOVED lines=13> */
.L_x_289:
[----:B------:R-:W-:Y:S05]  /*c0a0*/  BSYNC B1 ;  /* 0x0000000000017941 */ /* 0x000fea0003800000 */
.L_x_288:
        /* <DEDUP_REMOVED lines=13> */
.L_x_291:
[----:B------:R-:W-:Y:S05]  /*c180*/  BSYNC B1 ;  /* 0x0000000000017941 */ /* 0x000fea0003800000 */
.L_x_290:
        /* <DEDUP_REMOVED lines=13> */
.L_x_293:
[----:B------:R-:W-:Y:S05]  /*c260*/  BSYNC B1 ;  /* 0x0000000000017941 */ /* 0x000fea0003800000 */
.L_x_292:
        /* <DEDUP_REMOVED lines=13> */
.L_x_295:
[----:B------:R-:W-:Y:S05]  /*c340*/  BSYNC B1 ;  /* 0x0000000000017941 */ /* 0x000fea0003800000 */
.L_x_294:
[----:B------:R-:W-:Y:S05]  /*c350*/  @P1 BRA `(.L_x_296) ;  /* 0x0000002000a41947 */ /* 0x000fea0003800000 */
[----:B------:R-:W2:Y:S01]  /*c360*/  LDL.LU R2, [R1+0x74] ;  /* 0x0000740001027983 */ /* 0x000ea20000300800 */
[----:B-----5:R-:W-:-:S04]  /*c370*/  LOP3.LUT R0, R0, 0xff, RZ, 0xc0, !PT ;  /* 0x000000ff00007812 */ /* 0x020fc800078ec0ff */
[----:B------:R-:W-:-:S05]  /*c380*/  F2FP.F16.E5M2.UNPACK_B R0, R0 ;  /* 0x00000000ff00723e */ /* 0x000fca00020004ff */
[----:B------:R-:W-:-:S05]  /*c390*/  HADD2.F32 R0, -RZ, R0.H0_H0 ;  /* 0x20000000ff007230 */ /* 0x000fca0000004100 */
[----:B------:R-:W-:-:S04]  /*c3a0*/  FMUL R0, R0, UR19 ;  /* 0x0000001300007c20 */ /* 0x000fc80008400000 */
[----:B--2---:R-:W-:-:S05]  /*c3b0*/  FFMA R0, R2, UR20, R0 ;  /* 0x0000001402007c23 */ /* 0x004fca0008000000 */
[----:B0-----:R-:W-:-:S05]  /*c3c0*/  F2FP.SATFINITE.E5M2.F32.PACK_AB_MERGE_C R3, RZ, R0, RZ ;  /* 0x00000000ff03723e */ /* 0x001fca00048060ff */
[----:B------:R0:W-:Y:S01]  /*c3d0*/  STG.E.U8 desc[UR16][R26.64+0xf9], R3 ;  /* 0x0000f9031a007986 */ /* 0x0001e2000c101110 */
[----:B------:R-:W-:Y:S05]  /*c3e0*/  BRA `(.L_x_296) ;  /* 0x0000002000807947 */ /* 0x000fea0003800000 */
.L_x_39:
[----:B------:R-:W-:Y:S01]  /*c3f0*/  ISETP.GE.AND P1, PT, R38, 0x1, PT ;  /* 0x000000012600780c */ /* 0x000fe20003f26270 */
[----:B------:R-:W-:Y:S01]  /*c400*/  FMUL R226, R226, UR20 ;  /* 0x00000014e2e27c20 */ /* 0x000fe20008400000 */
[----:B------:R-:W2:Y:S01]  /*c410*/  LDL.LU R227, [R1+0x10] ;  /* 0x0000100001e37983 */ /* 0x000ea20000300800 */
[----:B------:R-:W-:Y:S01]  /*c420*/  ISETP.GE.AND P0, PT, R38, 0x9, PT ;  /* 0x000000092600780c */ /* 0x000fe20003f06270 */
[----:B------:R-:W-:Y:S01]  /*c430*/  FMUL R225, R225, UR20 ;  /* 0x00000014e1e17c20 */ /* 0x000fe20008400000 */
[C---:B------:R-:W-:Y:S02]  /*c440*/  ISETP.LT.OR P4, PT, R35.reuse, 0x1, !P1 ;  /* 0x000000012300780c */ /* 0x040fe40004f81670 */
[C---:B------:R-:W-:Y:S02]  /*c450*/  ISETP.LT.OR P5, PT, R35.reuse, 0x2, !P1 ;  /* 0x000000022300780c */ /* 0x040fe40004fa1670 */
[----:B------:R-:W-:Y:S02]  /*c460*/  F2FP.SATFINITE.E5M2.F32.PACK_AB_MERGE_C R29, RZ, R226, RZ ;  /* 0x000000e2ff1d723e */ /* 0x000fe400048060ff */
[C---:B------:R-:W-:Y:S01]  /*c470*/  ISETP.LT.OR P3, PT, R35.reuse, 0x1, !P0 ;  /* 0x000000012300780c */ /* 0x040fe20004761670 */
[----:B------:R-:W-:Y:S01]  /*c480*/  FMUL R224, R224, UR20 ;  /* 0x00000014e0e07c20 */ /* 0x000fe20008400000 */
[----:B------:R-:W-:Y:S01]  /*c490*/  ISETP.LT.OR P6, PT, R35, 0xa, !P1 ;  /* 0x0000000a2300780c */ /* 0x000fe20004fc1670 */
[----:B------:R-:W-:Y:S01]  /*c4a0*/  FMUL R223, R223, UR20 ;  /* 0x00000014dfdf7c20 */ /* 0x000fe20008400000 */
[----:B------:R-:W-:Y:S01]  /*c4b0*/  F2FP.SATFINITE.E5M2.F32.PACK_AB_MERGE_C R225, RZ, R225, RZ ;  /* 0x000000e1ffe1723e */ /* 0x000fe200048060ff */
[----:B------:R-:W-:Y:S01]  /*c4c0*/  FMUL R221, R221, UR20 ;  /* 0x00000014dddd7c20 */ /* 0x000fe20008400000 */
[----:B------:R-:W-:Y:S01]  /*c4d0*/  FMUL R222, R222, UR20 ;  /* 0x00000014dede7c20 */ /* 0x000fe20008400000 */
[----:B------:R0:W-:Y:S01]  /*c4e0*/  @!P4 STG.E.U8 desc[UR16][R24.64], R29 ;  /* 0x0000001d1800c986 */ /* 0x0001e2000c101110 */
[----:B------:R-:W-:-:S02]  /*c4f0*/  ISETP.LT.OR P4, PT, R35, 0x2, !P0 ;  /* 0x000000022300780c */ /* 0x000fc40004781670 */
[----:B------:R-:W-:Y:S01]  /*c500*/  F2FP.SATFINITE.E5M2.F32.PACK_AB_MERGE_C R31, RZ, R224, RZ ;  /* 0x000000e0ff1f723e */ /* 0x000fe200048060ff */
[----:B------:R3:W-:Y:S01]  /*c510*/  @!P5 STG.E.U8 desc[UR16][R24.64+0x1], R225 ;  /* 0x000001e11800d986 */ /* 0x0007e2000c101110 */
[C---:B------:R-:W-:Y:S02]  /*c520*/  ISETP.LT.OR P5, PT, R35.reuse, 0x9, !P1 ;  /* 0x000000092300780c */ /* 0x040fe40004fa1670 */
[----:B------:R-:W-:Y:S01]  /*c530*/  F2FP.SATFINITE.E5M2.F32.PACK_AB_MERGE_C R223, RZ, R223, RZ ;  /* 0x000000dfffdf723e */ /* 0x000fe200048060ff */
[----:B------:R-:W-:Y:S01]  /*c540*/  FMUL R220, R220, UR20 ;  /* 0x00000014dcdc7c20 */ /* 0x000fe20008400000 */
[----:B------:R-:W-:Y:S01]  /*c550*/  F2FP.SATFINITE.E5M2.F32.PACK_AB_MERGE_C R221, RZ, R221, RZ ;  /* 0x000000ddffdd723e */ /* 0x000fe200048060ff */
[----:B------:R-:W-:Y:S01]  /*c560*/  @!P3 STG.E.U8 desc[UR16][R26.64], R31 ;  /* 0x0000001f1a00b986 */ /* 0x000fe2000c101110 */
[----:B------:R-:W-:-:S03]  /*c570*/  ISETP.LT.OR P3, PT, R35, 0x9, !P0 ;  /* 0x000000092300780c */ /* 0x000fc60004761670 */
[----:B------:R-:W-:Y:S01]  /*c580*/  @!P4 STG.E.U8 desc[UR16][R26.64+0x1], R223 ;  /* 0x000001df1a00c986 */ /* 0x000fe2000c101110 */
[----:B------:R-:W-:-:S03]  /*c590*/  ISETP.LT.OR P4, PT, R35, 0xa, !P0 ;  /* 0x0000000a2300780c */ /* 0x000fc60004781670 */
[----:B------:R-:W-:Y:S01]  /*c5a0*/  @!P6 STG.E.U8 desc[UR16][R24.64+0x9], R221 ;  /* 0x000009dd1800e986 */ /* 0x000fe2000c101110 */
[----:B------:R-:W-:Y:S01]  /*c5b0*/  ISETP.LT.OR P6, PT, R35, 0x12, !P1 ;  /* 0x000000122300780c */ /* 0x000fe20004fc1670 */
[----:B------:R-:W-:Y:S01]  /*c5c0*/  FMUL R219, R219, UR20 ;  /* 0x00000014dbdb7c20 */ /* 0x000fe20008400000 */
[----:B0-----:R-:W-:Y:S01]  /*c5d0*/  F2FP.SATFINITE.E5M2.F32.PACK_AB_MERGE_C R29, RZ, R222, RZ ;  /* 0x000000deff1d723e */ /* 0x001fe200048060ff */
[----:B------:R-:W-:Y:S01]  /*c5e0*/  FMUL R217, R217, UR20 ;  /* 0x00000014d9d97c20 */ /* 0x000fe20008400000 */
[----:B------:R-:W4:Y:S01]  /*c5f0*/  LDL.LU R226, [R1+0xc] ;  /* 0x00000c0001e27983 */ /* 0x000f220000300800 */
[----:B------:R-:W-:Y:S02]  /*c600*/  F2FP.SATFINITE.E5M2.F32.PACK_AB_MERGE_C R33, RZ, R220, RZ ;  /* 0x000000dcff21723e */ /* 0x000fe400048060ff */
[----:B------:R-:W-:Y:S01]  /*c610*/  F2FP.SATFINITE.E5M2.F32.PACK_AB_MERGE_C R219, RZ, R219, RZ ;  /* 0x000000dbffdb723e */ /* 0x000fe200048060ff */
[----:B------:R0:W-:Y:S01]  /*c620*/  @!P5 STG.E.U8 desc[UR16][R24.64+0x8], R29 ;  /* 0x0000081d1800d986 */ /* 0x0001e2000c101110 */
[----:B------:R-:W-:-:S02]  /*c630*/  ISETP.LT.OR P5, PT, R35, 0x11, !P1 ;  /* 0x000000112300780c */ /* 0x000fc40004fa1670 */
[----:B------:R-:W-:Y:S01]  /*c640*/  F2FP.SATFINITE.E5M2.F32.PACK_AB_MERGE_C R217, RZ, R217, RZ ;  /* 0x000000d9ffd9723e */ /* 0x000fe200048060ff */
[----:B---3--:R-:W3:Y:S01]  /*c650*/  LDL.LU R225, [R1+0x8] ;  /* 0x0000080001e17983 */ /* 0x008ee20000300800 */
[----:B------:R-:W-:-:S03]  /*c660*/  FMUL R218, R218, UR20 ;  /* 0x00000014dada7c20 */ /* 0x000fc60008400000 */
[----:B------:R-:W4:Y:S04]  /*c670*/  LDL.LU R224, [R1+0x4] ;  /* 0x0000040001e07983 */ /* 0x000f280000300800 */
[----:B------:R-:W3:Y:S01]  /*c680*/  LDL.LU R222, [R1] ;  /* 0x0000000001de7983 */ /* 0x000ee20000300800 */
[----:B0-----:R-:W-:Y:S01]  /*c690*/  F2FP.SATFINITE.E5M2.F32.PACK_AB_MERGE_C R29, RZ, R218, RZ ;  /* 0x000000daff1d723e */ /* 0x001fe200048060ff */
[----:B------:R-:W-:Y:S01]  /*c6a0*/  FMUL R216, R216, UR20 ;  /* 0x00000014d8d87c20 */ /* 0x000fe20008400000 */
[----:B------:R-:W-:Y:S01]  /*c6b0*/  FMUL R215, R215, UR20 ;  /* 0x00000014d7d77c20 */ /* 0x000fe20008400000 */
[----:B------:R0:W-:Y:S01]  /*c6c0*/  @!P3 STG.E.U8 desc[UR16][R26.64+0x8], R33 ;  /* 0x000008211a00b986 */ /* 0x0001e2000c101110 */
[----:B------:R-:W-:Y:S01]  /*c6d0*/  ISETP.LT.OR P3, PT, R35, 0x11, !P0 ;  /* 0x000000112300780c */ /* 0x000fe20004761670 */
[----:B------:R-:W-:Y:S01]  /*c6e0*/  FMUL R213, R213, UR20 ;  /* 0x00000014d5d57c20 */ /* 0x000fe20008400000 */
[----:B------:R-:W-:Y:S01]  /*c6f0*/  F2FP.SATFINITE.E5M2.F32.PACK_AB_MERGE_C R31, RZ, R216, RZ ;  /* 0x000000d8ff1f723e */ /* 0x000fe200048060ff */
[----:B------:R-:W-:Y:S01]  /*c700*/  @!P4 STG.E.U8 desc[UR16][R26.64+0x9], R219 ;  /* 0x000009db1a00c986 */ /* 0x000fe2000c101110 */
[C---:B------:R-:W-:Y:S01]  /*c710*/  ISETP.LT.OR P4, PT, R35.reuse, 0x12, !P0 ;  /* 0x000000122300780c */ /* 0x040fe20004781670 */
[----:B------:R-:W-:Y:S01]  /*c720*/  FMUL R214, R214, UR20 ;  /* 0x00000014d6d67c20 */ /* 0x000fe20008400000 */
[----:B------:R-:W-:Y:S01]  /*c730*/  F2FP.SATFINITE.E5M2.F32.PACK_AB_MERGE_C R215, RZ, R215, RZ ;  /* 0x000000d7ffd7723e */ /* 0x000fe200048060ff */
[----:B------:R-:W-:Y:S01]  /*c740*/  @!P6 STG.E.U8 desc[UR16][R24.64+0x11], R217 ;  /* 0x000011d91800e986 */ /* 0x000fe2000c101110 */
[C---:B------:R-:W-:Y:S01]  /*c750*/  ISETP.LT.OR P6, PT, R35.reuse, 0x1a, !P1 ;  /* 0x0000001a2300780c */ /* 0x040fe20004fc1670 */
[----:B------:R-:W-:Y:S01]  /*c760*/  FMUL R212, R212, UR20 ;  /* 0x00000014d4d47c20 */ /* 0x000fe20008400000 */
[----:B------:R-:W-:Y:S01]  /*c770*/  F2FP.SATFINITE.E5M2.F32.PACK_AB_MERGE_C R213, RZ, R213, RZ ;  /* 0x000000d5ffd5723e */ /* 0x000fe200048060ff */
[----:B------:R1:W-:Y:S01]  /*c780*/  @!P5 STG.E.U8 desc[UR16][R24.64+0x10], R29 ;  /* 0x0000101d1800d986 */ /* 0x0003e2000c101110 */
[----:B------:R-:W-:Y:S01]  /*c790*/  ISETP.LT.OR P5, PT, R35, 0x19, !P1 ;  /* 0x000000192300780c */ /* 0x000fe20004fa1670 */
[----:B------:R-:W-:Y:S01]  /*c7a0*/  FMUL R211, R211, UR20 ;  /* 0x00000014d3d37c20 */ /* 0x000fe20008400000 */
[----:B------:R-:W-:Y:S01]  /*c7b0*/  FMUL R209, R209, UR20 ;  /* 0x00000014d1d17c20 */ /* 0x000fe20008400000 */
[----:B------:R1:W-:Y:S01]  /*c7c0*/  @!P3 STG.E.U8 desc[UR16][R26.64+0x10], R31 ;  /* 0x0000101f1a00b986 */ /* 0x0003e2000c101110 */
[C---:B------:R-:W-:Y:S01]  /*c7d0*/  ISETP.LT.OR P3, PT, R35.reuse, 0x19, !P0 ;  /* 0x000000192300780c */ /* 0x040fe20004761670 */
[----:B------:R-:W-:Y:S01]  /*c7e0*/  FMUL R210, R210, UR20 ;  /* 0x00000014d2d27c20 */ /* 0x000fe20008400000 */
[----:B0-----:R-:W-:Y:S01]  /*c7f0*/  F2FP.SATFINITE.E5M2.F32.PACK_AB_MERGE_C R33, RZ, R212, RZ ;  /* 0x000000d4ff21723e */ /* 0x001fe200048060ff */
[----:B------:R-:W-:Y:S01]  /*c800*/  @!P4 STG.E.U8 desc[UR16][R26.64+0x11], R215 ;  /* 0x000011d71a00c986 */ /* 0x000fe2000c101110 */
[C---:B------:R-:W-:Y:S01]  /*c810*/  ISETP.LT.OR P4, PT, R35.reuse, 0x1a, !P0 ;  /* 0x0000001a2300780c */ /* 0x040fe20004781670 */
[----:B------:R-:W-:Y:S01]  /*c820*/  FMUL R208, R208, UR20 ;  /* 0x00000014d0d07c20 */ /* 0x000fe20008400000 */
[----:B------:R-:W-:Y:S01]  /*c830*/  F2FP.SATFINITE.E5M2.F32.PACK_AB_MERGE_C R211, RZ, R211, RZ ;  /* 0x000000d3ffd3723e */ /* 0x000fe200048060ff */
[----:B------:R-:W-:Y:S01]  /*c840*/  @!P6 STG.E.U8 desc[UR16][R24.64+0x19], R213 ;  /* 0x000019d51800e986 */ /* 0x000fe2000c101110 */
[----:B------:R-:W-:Y:S01]  /*c850*/  ISETP.LT.OR P6, PT, R35, 0x22, !P1 ;  /* 0x000000222300780c */ /* 0x000fe20004fc1670 */
[----:B------:R-:W-:Y:S01]  /*c860*/  FMUL R207, R207, UR20 ;  /* 0x00000014cfcf7c20 */ /* 0x000fe20008400000 */
[----:B-1----:R-:W-:Y:S01]  /*c870*/  F2FP.SATFINITE.E5M2.F32.PACK_AB_MERGE_C R29, RZ, R214, RZ ;  /* 0x000000d6ff1d723e */ /* 0x002fe200048060ff */
[----:B------:R-:W-:Y:S01]  /*c880*/  FMUL R205, R205, UR20 ;  /* 0x00000014cdcd7c20 */ /* 0x000fe20008400000 */
[----:B------:R-:W-:Y:S01]  /*c890*/  F2FP.SATFINITE.E5M2.F32.PACK_AB_MERGE_C R209, RZ, R209, RZ ;  /* 0x000000d1ffd1723e */ /* 0x000fe200048060ff */
[----:B------:R-:W-:Y:S01]  /*c8a0*/  FMUL R206, R206, UR20 ;  /* 0x00000014cece7c20 */ /* 0x000fe20008400000 */
[----:B------:R-:W-:Y:S01]  /*c8b0*/  F2FP.SATFINITE.E5M2.F32.PACK_AB_MERGE_C R31, RZ, R208, RZ ;  /* 0x000000d0ff1f723e */ /* 0x000fe200048060ff */
[----:B------:R0:W-:Y:S01]  /*c8c0*/  @!P5 STG.E.U8 desc[UR16][R24.64+0x18], R29 ;  /* 0x0000181d1800d986 */ /* 0x0001e2000c101110 */
[C---:B------:R-:W-:Y:S01]  /*c8d0*/  ISETP.LT.OR P5, PT, R35.reuse, 0x21, !P1 ;  /* 0x000000212300780c */ /* 0x040fe20004fa1670 */
[----:B------:R-:W-:Y:S01]  /*c8e0*/  FMUL R204, R204, UR20 ;  /* 0x00000014cccc7c20 */ /* 0x000fe20008400000 */
[----:B------:R-:W-:Y:S01]  /*c8f0*/  F2FP.SATFINITE.E5M2.F32.PACK_AB_MERGE_C R207, RZ, R207, RZ ;  /* 0x000000cfffcf723e */ /* 0x000fe200048060ff */
[----:B------:R1:W-:Y:S01]  /*c900*/  @!P3 STG.E.U8 desc[UR16][R26.64+0x18], R33 ;  /* 0x000018211a00b986 */ /* 0x0003e2000c101110 */
[----:B------:R-:W-:Y:S01]  /*c910*/  ISETP.LT.OR P3, PT, R35, 0x21, !P0 ;  /* 0x000000212300780c */ /* 0x000fe20004761670 */
[----:B------:R-:W-:Y:S01]  /*c920*/  FMUL R203, R203, UR20 ;  /* 0x00000014cbcb7c20 */ /* 0x000fe20008400000 */
[----:B------:R-:W-:Y:S01]  /*c930*/  F2FP.SATFINITE.E5M2.F32.PACK_AB_MERGE_C R205, RZ, R205, RZ ;  /* 0x000000cdffcd723e */ /* 0x000fe200048060ff */
[----:B------:R-:W-:Y:S01]  /*c940*/  @!P4 STG.E.U8 desc[UR16][R26.64+0x19], R211 ;  /* 0x000019d31a00c986 */ /* 0x000fe2000c101110 */
[----:B------:R-:W-:Y:S01]  /*c950*/  ISETP.LT.OR P4, PT, R35, 0x22, !P0 ;  /* 0x000000222300780c */ /* 0x000fe20004781670 */
[----:B------:R-:W-:Y:S01]  /*c960*/  FMUL R201, R201, UR20 ;  /* 0x00000014c9c97c20 */ /* 0x000fe20008400000 */
[----:B------:R-:W-:Y:S01]  /*c970*/  F2FP.SATFINITE.E5M2.F32.PACK_AB_MERGE_C R203, RZ, R203, RZ ;  /* 0x000000cbffcb723e */ /* 0x000fe200048060ff */
[----:B------:R-:W-:Y:S01]  /*c980*/  @!P6 STG.E.U8 desc[UR16][R24.64+0x21], R209 ;  /* 0x000021d11800e986 */ /* 0x000fe2000c101110 */
[----:B------:R-:W-:Y:S01]  /*c990*/  ISETP.LT.OR P6, PT, R35, 0x2a, !P1 ;  /* 0x0000002a2300780c */ /* 0x000fe20004fc1670 */
[----:B------:R-:W-:Y:S01]  /*c9a0*/  FMUL R202, R202, UR20 ;  /* 0x00000014caca7c20 */ /* 0x000fe20008400000 */
[----:B0-----:R-:W-:Y:S01]  /*c9b0*/  F2FP.SATFINITE.E5M2.F32.PACK_AB_MERGE_C R29, RZ, R210, RZ ;  /* 0x000000d2ff1d723e */ /* 0x001fe200048060ff */
[----:B------:R-:W-:Y:S01]  /*c9c0*/  FMUL R200, R200, UR20 ;  /* 0x00000014c8c87c20 */ /* 0x000fe20008400000 */
[----:B-1----:R-:W-:Y:S01]  /*c9d0*/  F2FP.SATFINITE.E5M2.F32.PACK_AB_MERGE_C R33, RZ, R204, RZ ;  /* 0x000000ccff21723e */ /* 0x002fe200048060ff */
[----:B------:R-:W-:Y:S01]  /*c9e0*/  FMUL R199, R199, UR20 ;  /* 0x00000014c7c77c20 */ /* 0x000fe20008400000 */
[----:B------:R-:W-:Y:S01]  /*c9f0*/  F2FP.SATFINITE.E5M2.F32.PACK_AB_MERGE_C R201, RZ, R201, RZ ;  /* 0x000000c9ffc9723e */ /* 0x000fe200048060ff */
[----:B------:R0:W-:Y:S01]  /*ca00*/  @!P5 STG.E.U8 desc[UR16][R24.64+0x20], R29 ;  /* 0x0000201d1800d986 */ /* 0x0001e2000c101110 */
[----:B------:R-:W-:Y:S01]  /*ca10*/  ISETP.LT.OR P5, PT, R35, 0x29, !P1 ;  /* 0x000000292300780c */ /* 0x000fe20004fa1670 */
[----:B------:R-:W-:Y:S01]  /*ca20*/  FMUL R197, R197, UR20 ;  /* 0x00000014c5c57c20 */ /* 0x000fe20008400000 */
[----:B------:R-:W-:Y:S01]  /*ca30*/  F2FP.SATFINITE.E5M2.F32.PACK_AB_MERGE_C R199, RZ, R199, RZ ;  /* 0x000000c7ffc7723e */ /* 0x000fe200048060ff */
[----:B------:R1:W-:Y:S01]  /*ca40*/  @!P3 STG.E.U8 desc[UR16][R26.64+0x20], R31 ;  /* 0x0000201f1a00b986 */ /* 0x0003e2000c101110 */
[C---:B------:R-:W-:Y:S01]  /*ca50*/  ISETP.LT.OR P3, PT, R35.reuse, 0x29, !P0 ;  /* 0x000000292300780c */ /* 0x040fe20004761670 */
[----:B------:R-:W-:Y:S01]  /*ca60*/  FMUL R198, R198, UR20 ;  /* 0x00000014c6c67c20 */ /* 0x000fe20008400000 */
[----:B------:R-:W-:Y:S01]  /*ca70*/  F2FP.SATFINITE.E5M2.F32.PACK_AB_MERGE_C R197, RZ, R197, RZ ;  /* 0x000000c5ffc5723e */ /* 0x000fe200048060ff */
[----:B------:R-:W-:Y:S01]  /*ca80*/  @!P4 STG.E.U8 desc[UR16][R26.64+0x21], R207 ;  /* 0x000021cf1a00c986 */ /* 0x000fe2000c101110 */
[----:B------:R-:W-:Y:S01]  /*ca90*/  ISETP.LT.OR P4, PT, R35, 0x2a, !P0 ;  /* 0x0000002a2300780c */ /* 0x000fe20004781670 */
[----:B------:R-:W-:Y:S01]  /*caa0*/  FMUL R196, R196, UR20 ;  /* 0x00000014c4c47c20 */ /* 0x000fe20008400000 */
[----:B------:R-:W-:Y:S01]  /*cab0*/  FMUL R195, R195, UR20 ;  /* 0x00000014c3c37c20 */ /* 0x000fe20008400000 */
        /* <DEDUP_REMOVED lines=27> */
[----:B------:R-:W-:Y:S01]  /*cc70*/  FMUL R186, R186, UR20 ;  /* 0x00000014baba7c20 */ /* 0x000fe20008400000 */
        /* <DEDUP_REMOVED lines=156> */
[----:B-----5:R-:W-:Y:S01]  /*d640*/  FMUL R0, R0, UR20 ;  /* 0x0000001400007c20 */ /* 0x020fe20008400000 */
[----:B-1----:R-:W-:Y:S01]  /*d650*/  F2FP.SATFINITE.E5M2.F32.PACK_AB_MERGE_C R33, RZ, R164, RZ ;  /* 0x000000a4ff21723e */ /* 0x002fe200048060ff */
        /* <DEDUP_REMOVED lines=9> */
[----:B------:R-:W-:Y:S01]  /*d6f0*/  FMUL R4, R4, UR20 ;  /* 0x0000001404047c20 */ /* 0x000fe20008400000 */
[----:B------:R-:W-:Y:S01]  /*d700*/  @!P4 STG.E.U8 desc[UR16][R26.64+0x71], R167 ;  /* 0x000071a71a00c986 */ /* 0x000fe2000c101110 */
[----:B------:R-:W-:-:S03]  /*d710*/  ISETP.LT.OR P4, PT, R35, 0x7a, !P0 ;  /* 0x0000007a2300780c */ /* 0x000fc60004781670 */
[----:B------:R-:W-:Y:S01]  /*d720*/  @!P6 STG.E.U8 desc[UR16][R24.64+0x79], R165 ;  /* 0x000079a51800e986 */ /* 0x000fe2000c101110 */
[----:B------:R-:W-:Y:S02]  /*d730*/  ISETP.LT.OR P6, PT, R35, 0x82, !P1 ;  /* 0x000000822300780c */ /* 0x000fe40004fc1670 */
[----:B0-----:R-:W-:Y:S01]  /*d740*/  F2FP.SATFINITE.E5M2.F32.PACK_AB_MERGE_C R29, RZ, R166, RZ ;  /* 0x000000a6ff1d723e */ /* 0x001fe200048060ff */
[----:B------:R-:W4:Y:S01]  /*d750*/  LDL.LU R220, [R1+0x14] ;  /* 0x0000140001dc7983 */ /* 0x000f220000300800 */
[----:B-1----:R-:W-:-:S03]  /*d760*/  F2FP.SATFINITE.E5M2.F32.PACK_AB_MERGE_C R31, RZ, R160, RZ ;  /* 0x000000a0ff1f723e */ /* 0x002fc600048060ff */
[----:B------:R0:W-:Y:S01]  /*d770*/  @!P5 STG.E.U8 desc[UR16][R24.64+0x78], R29 ;  /* 0x0000781d1800d986 */ /* 0x0001e2000c101110 */
[----:B------:R-:W-:-:S03]  /*d780*/  ISETP.LT.OR P5, PT, R35, 0x81, !P1 ;  /* 0x000000812300780c */ /* 0x000fc60004fa1670 */
[----:B------:R1:W-:Y:S01]  /*d790*/  @!P3 STG.E.U8 desc[UR16][R26.64+0x78], R33 ;  /* 0x000078211a00b986 */ /* 0x0003e2000c101110 */
[----:B------:R-:W-:-:S03]  /*d7a0*/  ISETP.LT.OR P3, PT, R35, 0x81, !P0 ;  /* 0x000000812300780c */ /* 0x000fc60004761670 */
        /* <DEDUP_REMOVED lines=26> */
[----:B0-----:R-:W-:Y:S02]  /*d950*/  F2FP.SATFINITE.E5M2.F32.PACK_AB_MERGE_C R29, RZ, R154, RZ ;  /* 0x0000009aff1d723e */ /* 0x001fe400048060ff */
[----:B-1----:R-:W-:-:S03]  /*d960*/  F2FP.SATFINITE.E5M2.F32.PACK_AB_MERGE_C R33, RZ, R20, RZ ;  /* 0x00000014ff21723e */ /* 0x002fc600048060ff */
[----:B------:R0:W-:Y:S01]  /*d970*/  @!P5 STG.E.U8 desc[UR16][R24.64+0x90], R29 ;  /* 0x0000901d1800d986 */ /* 0x0001e2000c101110 */
[----:B------:R-:W-:-:S03]  /*d980*/  ISETP.LT.OR P5, PT, R35, 0x99, !P1 ;  /* 0x000000992300780c */ /* 0x000fc60004fa1670 */
[----:B------:R-:W-:Y:S01]  /*d990*/  @!P3 STG.E.U8 desc[UR16][R26.64+0x90], R31 ;  /* 0x0000901f1a00b986 */ /* 0x000fe2000c101110 */
[----:B------:R-:W-:-:S03]  /*d9a0*/  ISETP.LT.OR P3, PT, R35, 0x99, !P0 ;  /* 0x000000992300780c */ /* 0x000fc60004761670 */
[----:B------:R1:W-:Y:S01]  /*d9b0*/  @!P4 STG.E.U8 desc[UR16][R26.64+0x91], R23 ;  /* 0x000091171a00c986 */ /* 0x0003e2000c101110 */
[----:B------:R-:W-:-:S03]  /*d9c0*/  ISETP.LT.OR P4, PT, R35, 0x9a, !P0 ;  /* 0x0000009a2300780c */ /* 0x000fc60004781670 */
[----:B------:R2:W-:Y:S01]  /*d9d0*/  @!P6 STG.E.U8 desc[UR16][R24.64+0x99], R21 ;  /* 0x000099151800e986 */ /* 0x0005e2000c101110 */
[----:B------:R-:W-:Y:S02]  /*d9e0*/  ISETP.LT.OR P6, PT, R35, 0xa2, !P1 ;  /* 0x000000a22300780c */ /* 0x000fe40004fc1670 */
[----:B0-----:R-:W-:-:S05]  /*d9f0*/  F2FP.SATFINITE.E5M2.F32.PACK_AB_MERGE_C R29, RZ, R22, RZ ;  /* 0x00000016ff1d723e */ /* 0x001fca00048060ff */
[----:B------:R-:W-:Y:S01]  /*da00*/  @!P5 STG.E.U8 desc[UR16][R24.64+0x98], R29 ;  /* 0x0000981d1800d986 */ /* 0x000fe2000c101110 */
[C---:B------:R-:W-:Y:S02]  /*da10*/  ISETP.LT.OR P5, PT, R35.reuse, 0xa1, !P1 ;  /* 0x000000a12300780c */ /* 0x040fe40004fa1670 */
[----:B-1----:R-:W-:Y:S01]  /*da20*/  F2FP.SATFINITE.E5M2.F32.PACK_AB_MERGE_C R23, RZ, R18, RZ ;  /* 0x00000012ff17723e */ /* 0x002fe200048060ff */
[----:B------:R-:W-:Y:S01]  /*da30*/  @!P3 STG.E.U8 desc[UR16][R26.64+0x98], R33 ;  /* 0x000098211a00b986 */ /* 0x000fe2000c101110 */
[C---:B------:R-:W-:Y:S02]  /*da40*/  ISETP.LT.OR P3, PT, R35.reuse, 0xa1, !P0 ;  /* 0x000000a12300780c */ /* 0x040fe40004761670 */
[----:B--2---:R-:W-:Y:S01]  /*da50*/  F2FP.SATFINITE.E5M2.F32.PACK_AB_MERGE_C R21, RZ, R16, RZ ;  /* 0x00000010ff15723e */ /* 0x004fe200048060ff */
[----:B------:R0:W-:Y:S01]  /*da60*/  @!P4 STG.E.U8 desc[UR16][R26.64+0x99], R19 ;  /* 0x000099131a00c986 */ /* 0x0001e2000c101110 */
[----:B------:R-:W-:-:S03]  /*da70*/  ISETP.LT.OR P4, PT, R35, 0xa2, !P0 ;  /* 0x000000a22300780c */ /* 0x000fc60004781670 */
[----:B------:R1:W-:Y:S01]  /*da80*/  @!P6 STG.E.U8 desc[UR16][R24.64+0xa1], R17 ;  /* 0x0000a1111800e986 */ /* 0x0003e2000c101110 */
[----:B------:R-:W-:-:S03]  /*da90*/  ISETP.LT.OR P6, PT, R35, 0xaa, !P1 ;  /* 0x000000aa2300780c */ /* 0x000fc60004fc1670 */
[----:B------:R-:W-:Y:S01]  /*daa0*/  @!P5 STG.E.U8 desc[UR16][R24.64+0xa0], R23 ;  /* 0x0000a0171800d986 */ /* 0x000fe2000c101110 */
[----:B------:R-:W-:-:S03]  /*dab0*/  ISETP.LT.OR P5, PT, R35, 0xa9, !P1 ;  /* 0x000000a92300780c */ /* 0x000fc60004fa1670 */
[----:B------:R-:W-:Y:S01]  /*dac0*/  @!P3 STG.E.U8 desc[UR16][R26.64+0xa0], R21 ;  /* 0x0000a0151a00b986 */ /* 0x000fe2000c101110 */
[C---:B------:R-:W-:Y:S02]  /*dad0*/  ISETP.LT.OR P3, PT, R35.reuse, 0xa9, !P0 ;  /* 0x000000a92300780c */ /* 0x040fe40004761670 */
[----:B0-----:R-:W-:Y:S01]  /*dae0*/  F2FP.SATFINITE.E5M2.F32.PACK_AB_MERGE_C R19, RZ, R14, RZ ;  /* 0x0000000eff13723e */ /* 0x001fe200048060ff */
[----:B------:R0:W-:Y:S01]  /*daf0*/  @!P4 STG.E.U8 desc[UR16][R26.64+0xa1], R15 ;  /* 0x0000a10f1a00c986 */ /* 0x0001e2000c101110 */
[C---:B------:R-:W-:Y:S02]  /*db00*/  ISETP.LT.OR P4, PT, R35.reuse, 0xaa, !P0 ;  /* 0x000000aa2300780c */ /* 0x040fe40004781670 */
[----:B-1----:R-:W-:Y:S01]  /*db10*/  F2FP.SATFINITE.E5M2.F32.PACK_AB_MERGE_C R17, RZ, R12, RZ ;  /* 0x0000000cff11723e */ /* 0x002fe200048060ff */
        /* <DEDUP_REMOVED lines=15> */
[----:B0-----:R-:W-:Y:S02]  /*dc10*/  F2FP.SATFINITE.E5M2.F32.PACK_AB_MERGE_C R11, RZ, R6, RZ ;  /* 0x00000006ff0b723e */ /* 0x001fe400048060ff */
[C---:B------:R-:W-:Y:S01]  /*dc20*/  ISETP.LT.OR P3, PT, R35.reuse, 0xb9, !P0 ;  /* 0x000000b92300780c */ /* 0x040fe20004761670 */
[----:B------:R0:W-:Y:S01]  /*dc30*/  @!P4 STG.E.U8 desc[UR16][R26.64+0xb1], R7 ;  /* 0x0000b1071a00c986 */ /* 0x0001e2000c101110 */
[----:B-1----:R-:W-:Y:S02]  /*dc40*/  F2FP.SATFINITE.E5M2.F32.PACK_AB_MERGE_C R9, RZ, R4, RZ ;  /* 0x00000004ff09723e */ /* 0x002fe400048060ff */
[----:B------:R-:W-:Y:S01]  /*dc50*/  ISETP.LT.OR P4, PT, R35, 0xba, !P0 ;  /* 0x000000ba2300780c */ /* 0x000fe20004781670 */
[----:B------:R1:W-:Y:S04]  /*dc60*/  @!P6 STG.E.U8 desc[UR16][R24.64+0xb9], R5 ;  /* 0x0000b9051800e986 */ /* 0x0003e8000c101110 */
[----:B------:R2:W-:Y:S01]  /*dc70*/  @!P5 STG.E.U8 desc[UR16][R24.64+0xb8], R11 ;  /* 0x0000b80b1800d986 */ /* 0x0005e2000c101110 */
[----:B------:R-:W-:Y:S01]  /*dc80*/  FMUL R4, R227, UR20 ;  /* 0x00000014e3047c20 */ /* 0x000fe20008400000 */
[----:B------:R-:W-:-:S02]  /*dc90*/  ISETP.LT.OR P5, PT, R35, 0xc1, !P1 ;  /* 0x000000c12300780c */ /* 0x000fc40004fa1670 */
[----:B0-----:R-:W-:Y:S02]  /*dca0*/  F2FP.SATFINITE.E5M2.F32.PACK_AB_MERGE_C R7, RZ, R3, RZ ;  /* 0x00000003ff07723e */ /* 0x001fe400048060ff */
[----:B-1----:R-:W-:Y:S01]  /*dcb0*/  F2FP.SATFINITE.E5M2.F32.PACK_AB_MERGE_C R5, RZ, R0, RZ ;  /* 0x00000000ff05723e */ /* 0x002fe200048060ff */
[----:B---3--:R-:W-:Y:S01]  /*dcc0*/  FMUL R0, R222, UR20 ;  /* 0x00000014de007c20 */ /* 0x008fe20008400000 */
[----:B------:R-:W-:Y:S01]  /*dcd0*/  ISETP.LT.OR P6, PT, R35, 0xc2, !P1 ;  /* 0x000000c22300780c */ /* 0x000fe20004fc1670 */
[----:B------:R-:W3:Y:S01]  /*dce0*/  LDL.LU R222, [R1+0x20] ;  /* 0x0000200001de7983 */ /* 0x000ee20000300800 */
[----:B--2---:R-:W-:Y:S02]  /*dcf0*/  F2FP.SATFINITE.E5M2.F32.PACK_AB_MERGE_C R11, RZ, R2, RZ ;  /* 0x00000002ff0b723e */ /* 0x004fe400048060ff */
[----:B------:R-:W-:Y:S01]  /*dd00*/  F2FP.SATFINITE.E5M2.F32.PACK_AB_MERGE_C R13, RZ, R0, RZ ;  /* 0x00000000ff0d723e */ /* 0x000fe200048060ff */
[----:B----4-:R-:W-:Y:S01]  /*dd10*/  FMUL R0, R224, UR20 ;  /* 0x00000014e0007c20 */ /* 0x010fe20008400000 */
[----:B------:R-:W-:Y:S01]  /*dd20*/  FMUL R2, R225, UR20 ;  /* 0x00000014e1027c20 */ /* 0x000fe20008400000 */
[----:B------:R-:W2:Y:S04]  /*dd30*/  LDL.LU R224, [R1+0x24] ;  /* 0x0000240001e07983 */ /* 0x000ea80000300800 */
[----:B------:R-:W4:Y:S01]  /*dd40*/  LDL.LU R225, [R1+0x28] ;  /* 0x0000280001e17983 */ /* 0x000f220000300800 */
[----:B------:R-:W-:-:S03]  /*dd50*/  FMUL R3, R226, UR20 ;  /* 0x00000014e2037c20 */ /* 0x000fc60008400000 */
[----:B------:R-:W4:Y:S04]  /*dd60*/  LDL.LU R226, [R1+0x2c] ;  /* 0x00002c0001e27983 */ /* 0x000f280000300800 */
[----:B------:R-:W4:Y:S04]  /*dd70*/  LDL.LU R227, [R1+0x30] ;  /* 0x0000300001e37983 */ /* 0x000f280000300800 */
[----:B------:R-:W-:Y:S01]  /*dd80*/  @!P3 STG.E.U8 desc[UR16][R26.64+0xb8], R9 ;  /* 0x0000b8091a00b986 */ /* 0x000fe2000c101110 */
[----:B------:R-:W-:-:S03]  /*dd90*/  ISETP.LT.OR P3, PT, R35, 0xc1, !P0 ;  /* 0x000000c12300780c */ /* 0x000fc60004761670 */
[----:B------:R0:W-:Y:S01]  /*dda0*/  @!P4 STG.E.U8 desc[UR16][R26.64+0xb9], R7 ;  /* 0x0000b9071a00c986 */ /* 0x0001e2000c101110 */
[----:B------:R-:W-:-:S03]  /*ddb0*/  ISETP.LT.OR P4, PT, R35, 0xc2, !P0 ;  /* 0x000000c22300780c */ /* 0x000fc60004781670 */
[----:B------:R-:W-:Y:S01]  /*ddc0*/  @!P5 STG.E.U8 desc[UR16][R24.64+0xc0], R11 ;  /* 0x0000c00b1800d986 */ /* 0x000fe2000c101110 */
[----:B------:R-:W-:-:S03]  /*ddd0*/  ISETP.LT.OR P5, PT, R35, 0xc9, !P1 ;  /* 0x000000c92300780c */ /* 0x000fc60004fa1670 */
[----:B------:R1:W-:Y:S01]  /*dde0*/  @!P6 STG.E.U8 desc[UR16][R24.64+0xc1], R5 ;  /* 0x0000c1051800e986 */ /* 0x0003e2000c101110 */
[----:B0-----:R-:W-:-:S03]  /*ddf0*/  F2FP.SATFINITE.E5M2.F32.PACK_AB_MERGE_C R7, RZ, R0, RZ ;  /* 0x00000000ff07723e */ /* 0x001fc600048060ff */
[----:B------:R-:W-:Y:S01]  /*de00*/  @!P3 STG.E.U8 desc[UR16][R26.64+0xc0], R13 ;  /* 0x0000c00d1a00b986 */ /* 0x000fe2000c101110 */
[C---:B------:R-:W-:Y:S02]  /*de10*/  ISETP.LT.OR P6, PT, R35.reuse, 0xca, !P1 ;  /* 0x000000ca2300780c */ /* 0x040fe40004fc1670 */
[----:B-1----:R-:W-:Y:S01]  /*de20*/  F2FP.SATFINITE.E5M2.F32.PACK_AB_MERGE_C R5, RZ, R2, RZ ;  /* 0x00000002ff05723e */ /* 0x002fe200048060ff */
[----:B------:R0:W-:Y:S01]  /*de30*/  @!P4 STG.E.U8 desc[UR16][R26.64+0xc1], R7 ;  /* 0x0000c1071a00c986 */ /* 0x0001e2000c101110 */
[C---:B------:R-:W-:Y:S02]  /*de40*/  ISETP.LT.OR P3, PT, R35.reuse, 0xc9, !P0 ;  /* 0x000000c92300780c */ /* 0x040fe40004761670 */
[C---:B------:R-:W-:Y:S01]  /*de50*/  ISETP.LT.OR P4, PT, R35.reuse, 0xca, !P0 ;  /* 0x000000ca2300780c */ /* 0x040fe20004781670 */
[----:B------:R1:W-:Y:S01]  /*de60*/  @!P5 STG.E.U8 desc[UR16][R24.64+0xc8], R5 ;  /* 0x0000c8051800d986 */ /* 0x0003e2000c101110 */
[----:B------:R-:W-:Y:S02]  /*de70*/  ISETP.LT.OR P5, PT, R35, 0xd1, !P1 ;  /* 0x000000d12300780c */ /* 0x000fe40004fa1670 */
[----:B------:R-:W-:-:S02]  /*de80*/  F2FP.SATFINITE.E5M2.F32.PACK_AB_MERGE_C R9, RZ, R3, RZ ;  /* 0x00000003ff09723e */ /* 0x000fc400048060ff */
[----:B------:R-:W-:-:S03]  /*de90*/  F2FP.SATFINITE.E5M2.F32.PACK_AB_MERGE_C R11, RZ, R4, RZ ;  /* 0x00000004ff0b723e */ /* 0x000fc600048060ff */
[----:B------:R1:W-:Y:S04]  /*dea0*/  @!P6 STG.E.U8 desc[UR16][R24.64+0xc9], R9 ;  /* 0x0000c9091800e986 */ /* 0x0003e8000c101110 */
[----:B------:R-:W-:Y:S01]  /*deb0*/  @!P3 STG.E.U8 desc[UR16][R26.64+0xc8], R11 ;  /* 0x0000c80b1a00b986 */ /* 0x000fe2000c101110 */
[----:B------:R-:W-:-:S03]  /*dec0*/  FMUL R0, R220, UR20 ;  /* 0x00000014dc007c20 */ /* 0x000fc60008400000 */
[----:B------:R-:W4:Y:S02]  /*ded0*/  LDL.LU R220, [R1+0x34] ;  /* 0x0000340001dc7983 */ /* 0x000f240000300800 */
[----:B0-----:R-:W-:Y:S01]  /*dee0*/  F2FP.SATFINITE.E5M2.F32.PACK_AB_MERGE_C R7, RZ, R0, RZ ;  /* 0x00000000ff07723e */ /* 0x001fe200048060ff */
[----:B------:R-:W-:Y:S02]  /*def0*/  FMUL R2, R221, UR20 ;  /* 0x00000014dd027c20 */ /* 0x000fe40008400000 */
[----:B------:R-:W4:Y:S03]  /*df00*/  LDL.LU R221, [R1+0x38] ;  /* 0x0000380001dd7983 */ /* 0x000f260000300800 */
[----:B-1----:R-:W-:Y:S01]  /*df10*/  F2FP.SATFINITE.E5M2.F32.PACK_AB_MERGE_C R5, RZ, R2, RZ ;  /* 0x00000002ff05723e */ /* 0x002fe200048060ff */
[----:B------:R-:W-:Y:S04]  /*df20*/  @!P4 STG.E.U8 desc[UR16][R26.64+0xc9], R7 ;  /* 0x0000c9071a00c986 */ /* 0x000fe8000c101110 */
[----:B------:R0:W-:Y:S01]  /*df30*/  @!P5 STG.E.U8 desc[UR16][R24.64+0xd0], R5 ;  /* 0x0000d0051800d986 */ /* 0x0001e2000c101110 */
[----:B------:R-:W-:-:S03]  /*df40*/  FMUL R3, R223, UR20 ;  /* 0x00000014df037c20 */ /* 0x000fc60008400000 */
[----:B------:R-:W4:Y:S02]  /*df50*/  LDL.LU R223, [R1+0x3c] ;  /* 0x00003c0001df7983 */ /* 0x000f240000300800 */
[----:B------:R-:W-:Y:S01]  /*df60*/  F2FP.SATFINITE.E5M2.F32.PACK_AB_MERGE_C R9, RZ, R3, RZ ;  /* 0x00000003ff09723e */ /* 0x000fe200048060ff */
[----:B---3--:R-:W-:Y:S02]  /*df70*/  FMUL R0, R222, UR20 ;  /* 0x00000014de007c20 */ /* 0x008fe40008400000 */
[----:B------:R-:W3:Y:S03]  /*df80*/  LDL.LU R222, [R1+0x40] ;  /* 0x0000400001de7983 */ /* 0x000ee60000300800 */
[----:B------:R-:W-:Y:S01]  /*df90*/  F2FP.SATFINITE.E5M2.F32.PACK_AB_MERGE_C R13, RZ, R0, RZ ;  /* 0x00000000ff0d723e */ /* 0x000fe200048060ff */
[----:B--2---:R-:W-:Y:S02]  /*dfa0*/  FMUL R2, R224, UR20 ;  /* 0x00000014e0027c20 */ /* 0x004fe40008400000 */
[----:B------:R-:W2:Y:S01]  /*dfb0*/  LDL.LU R224, [R1+0x44] ;  /* 0x0000440001e07983 */ /* 0x000ea20000300800 */
[----:B----4-:R-:W-:-:S03]  /*dfc0*/  FMUL R0, R225, UR20 ;  /* 0x00000014e1007c20 */ /* 0x010fc60008400000 */
[----:B------:R-:W4:Y:S01]  /*dfd0*/  LDL.LU R225, [R1+0x48] ;  /* 0x0000480001e17983 */ /* 0x000f220000300800 */
[----:B------:R-:W-:Y:S01]  /*dfe0*/  FMUL R3, R226, UR20 ;  /* 0x00000014e2037c20 */ /* 0x000fe20008400000 */
[----:B0-----:R-:W-:Y:S02]  /*dff0*/  F2FP.SATFINITE.E5M2.F32.PACK_AB_MERGE_C R5, RZ, R0, RZ ;  /* 0x00000000ff05723e */ /* 0x001fe400048060ff */
[----:B------:R-:W4:Y:S01]  /*e000*/  LDL.LU R226, [R1+0x4c] ;  /* 0x00004c0001e27983 */ /* 0x000f220000300800 */
[----:B------:R-:W-:-:S03]  /*e010*/  FMUL R0, R227, UR20 ;  /* 0x00000014e3007c20 */ /* 0x000fc60008400000 */
[----:B------:R-:W4:Y:S01]  /*e020*/  LDL.LU R227, [R1+0x50] ;  /* 0x0000500001e37983 */ /* 0x000f220000300800 */
[C---:B------:R-:W-:Y:S02]  /*e030*/  ISETP.LT.OR P6, PT, R35.reuse, 0xd2, !P1 ;  /* 0x000000d22300780c */ /* 0x040fe40004fc1670 */
[C---:B------:R-:W-:Y:S01]  /*e040*/  ISETP.LT.OR P4, PT, R35.reuse, 0xd2, !P0 ;  /* 0x000000d22300780c */ /* 0x040fe20004781670 */
[----:B------:R-:W4:Y:S01]  /*e050*/  LDL.LU R218, [R1+0x54] ;  /* 0x0000540001da7983 */ /* 0x000f220000300800 */
[C---:B------:R-:W-:Y:S02]  /*e060*/  ISETP.LT.OR P3, PT, R35.reuse, 0xd1, !P0 ;  /* 0x000000d12300780c */ /* 0x040fe40004761670 */
[----:B------:R-:W-:Y:S02]  /*e070*/  ISETP.LT.OR P5, PT, R35, 0xd9, !P1 ;  /* 0x000000d92300780c */ /* 0x000fe40004fa1670 */
[----:B------:R-:W-:Y:S02]  /*e080*/  F2FP.SATFINITE.E5M2.F32.PACK_AB_MERGE_C R7, RZ, R2, RZ ;  /* 0x00000002ff07723e */ /* 0x000fe400048060ff */
[----:B------:R-:W-:-:S03]  /*e090*/  F2FP.SATFINITE.E5M2.F32.PACK_AB_MERGE_C R11, RZ, R0, RZ ;  /* 0x00000000ff0b723e */ /* 0x000fc600048060ff */
[----:B------:R0:W-:Y:S01]  /*e0a0*/  @!P6 STG.E.U8 desc[UR16][R24.64+0xd1], R9 ;  /* 0x0000d1091800e986 */ /* 0x0001e2000c101110 */
[----:B------:R-:W-:-:S03]  /*e0b0*/  ISETP.LT.OR P6, PT, R35, 0xda, !P1 ;  /* 0x000000da2300780c */ /* 0x000fc60004fc1670 */
[----:B------:R-:W-:Y:S01]  /*e0c0*/  @!P4 STG.E.U8 desc[UR16][R26.64+0xd1], R7 ;  /* 0x0000d1071a00c986 */ /* 0x000fe2000c101110 */
[----:B------:R-:W-:-:S03]  /*e0d0*/  ISETP.LT.OR P4, PT, R35, 0xda, !P0 ;  /* 0x000000da2300780c */ /* 0x000fc60004781670 */
[----:B------:R-:W-:Y:S01]  /*e0e0*/  @!P3 STG.E.U8 desc[UR16][R26.64+0xd0], R13 ;  /* 0x0000d00d1a00b986 */ /* 0x000fe2000c101110 */
[----:B0-----:R-:W-:-:S03]  /*e0f0*/  F2FP.SATFINITE.E5M2.F32.PACK_AB_MERGE_C R9, RZ, R3, RZ ;  /* 0x00000003ff09723e */ /* 0x001fc600048060ff */
[----:B------:R0:W-:Y:S04]  /*e100*/  @!P5 STG.E.U8 desc[UR16][R24.64+0xd8], R5 ;  /* 0x0000d8051800d986 */ /* 0x0001e8000c101110 */
[----:B------:R1:W-:Y:S01]  /*e110*/  @!P6 STG.E.U8 desc[UR16][R24.64+0xd9], R9 ;  /* 0x0000d9091800e986 */ /* 0x0003e2000c101110 */
[----:B------:R-:W-:-:S03]  /*e120*/  FMUL R0, R220, UR20 ;  /* 0x00000014dc007c20 */ /* 0x000fc60008400000 */
[----:B------:R-:W4:Y:S02]  /*e130*/  LDL.LU R220, [R1+0x58] ;  /* 0x0000580001dc7983 */ /* 0x000f240000300800 */
[----:B0-----:R-:W-:Y:S01]  /*e140*/  F2FP.SATFINITE.E5M2.F32.PACK_AB_MERGE_C R5, RZ, R0, RZ ;  /* 0x00000000ff05723e */ /* 0x001fe200048060ff */
[----:B------:R-:W-:Y:S02]  /*e150*/  FMUL R2, R221, UR20 ;  /* 0x00000014dd027c20 */ /* 0x000fe40008400000 */
[----:B------:R-:W4:Y:S03]  /*e160*/  LDL.LU R221, [R1+0x5c] ;  /* 0x00005c0001dd7983 */ /* 0x000f260000300800 */
[----:B------:R-:W-:Y:S01]  /*e170*/  F2FP.SATFINITE.E5M2.F32.PACK_AB_MERGE_C R7, RZ, R2, RZ ;  /* 0x00000002ff07723e */ /* 0x000fe200048060ff */
[----:B------:R0:W-:Y:S01]  /*e180*/  @!P4 STG.E.U8 desc[UR16][R26.64+0xd9], R5 ;  /* 0x0000d9051a00c986 */ /* 0x0001e2000c101110 */
[----:B------:R-:W-:-:S03]  /*e190*/  FMUL R3, R223, UR20 ;  /* 0x00000014df037c20 */ /* 0x000fc60008400000 */
[----:B------:R-:W4:Y:S02]  /*e1a0*/  LDL.LU R223, [R1+0x60] ;  /* 0x0000600001df7983 */ /* 0x000f240000300800 */
[----:B-1----:R-:W-:Y:S01]  /*e1b0*/  F2FP.SATFINITE.E5M2.F32.PACK_AB_MERGE_C R9, RZ, R3, RZ ;  /* 0x00000003ff09723e */ /* 0x002fe200048060ff */
[----:B---3--:R-:W-:Y:S02]  /*e1c0*/  FMUL R4, R222, UR20 ;  /* 0x00000014de047c20 */ /* 0x008fe40008400000 */
[----:B------:R-:W3:Y:S01]  /*e1d0*/  LDL.LU R222, [R1+0x64] ;  /* 0x0000640001de7983 */ /* 0x000ee20000300800 */
[----:B--2---:R-:W-:-:S03]  /*e1e0*/  FMUL R0, R224, UR20 ;  /* 0x00000014e0007c20 */ /* 0x004fc60008400000 */
[----:B------:R-:W2:Y:S01]  /*e1f0*/  LDL.LU R224, [R1+0x68] ;  /* 0x0000680001e07983 */ /* 0x000ea20000300800 */
[----:B----4-:R-:W-:Y:S01]  /*e200*/  FMUL R2, R225, UR20 ;  /* 0x00000014e1027c20 */ /* 0x010fe20008400000 */
[----:B0-----:R-:W-:Y:S02]  /*e210*/  F2FP.SATFINITE.E5M2.F32.PACK_AB_MERGE_C R5, RZ, R0, RZ ;  /* 0x00000000ff05723e */ /* 0x001fe400048060ff */
[----:B------:R-:W4:Y:S01]  /*e220*/  LDL.LU R225, [R1+0x6c] ;  /* 0x00006c0001e17983 */ /* 0x000f220000300800 */
[----:B------:R-:W-:-:S03]  /*e230*/  FMUL R3, R226, UR20 ;  /* 0x00000014e2037c20 */ /* 0x000fc60008400000 */
[----:B------:R-:W4:Y:S01]  /*e240*/  LDL.LU R226, [R1+0x70] ;  /* 0x0000700001e27983 */ /* 0x000f220000300800 */
[----:B------:R-:W-:-:S03]  /*e250*/  FMUL R0, R227, UR20 ;  /* 0x00000014e3007c20 */ /* 0x000fc60008400000 */
[----:B------:R-:W4:Y:S01]  /*e260*/  LDL.LU R227, [R1+0x74] ;  /* 0x0000740001e37983 */ /* 0x000f220000300800 */
[C---:B------:R-:W-:Y:S02]  /*e270*/  ISETP.LT.OR P3, PT, R35.reuse, 0xd9, !P0 ;  /* 0x000000d92300780c */ /* 0x040fe40004761670 */
[C---:B------:R-:W-:Y:S02]  /*e280*/  ISETP.LT.OR P5, PT, R35.reuse, 0xe1, !P1 ;  /* 0x000000e12300780c */ /* 0x040fe40004fa1670 */
[C---:B------:R-:W-:Y:S02]  /*e290*/  ISETP.LT.OR P6, PT, R35.reuse, 0xe2, !P1 ;  /* 0x000000e22300780c */ /* 0x040fe40004fc1670 */
[----:B------:R-:W-:-:S07]  /*e2a0*/  ISETP.LT.OR P4, PT, R35, 0xe2, !P0 ;  /* 0x000000e22300780c */ /* 0x000fce0004781670 */
[----:B------:R-:W-:Y:S01]  /*e2b0*/  @!P3 STG.E.U8 desc[UR16][R26.64+0xd8], R11 ;  /* 0x0000d80b1a00b986 */ /* 0x000fe2000c101110 */
[----:B------:R-:W-:-:S03]  /*e2c0*/  ISETP.LT.OR P3, PT, R35, 0xe1, !P0 ;  /* 0x000000e12300780c */ /* 0x000fc60004761670 */
[----:B------:R0:W-:Y:S01]  /*e2d0*/  @!P5 STG.E.U8 desc[UR16][R24.64+0xe0], R7 ;  /* 0x0000e0071800d986 */ /* 0x0001e2000c101110 */
[----:B------:R-:W-:-:S03]  /*e2e0*/  ISETP.LT.OR P5, PT, R35, 0xe9, !P1 ;  /* 0x000000e92300780c */ /* 0x000fc60004fa1670 */
[----:B------:R1:W-:Y:S01]  /*e2f0*/  @!P6 STG.E.U8 desc[UR16][R24.64+0xe1], R9 ;  /* 0x0000e1091800e986 */ /* 0x0003e2000c101110 */
[----:B------:R-:W-:Y:S02]  /*e300*/  ISETP.LT.OR P6, PT, R35, 0xea, !P1 ;  /* 0x000000ea2300780c */ /* 0x000fe40004fc1670 */
[----:B------:R-:W-:Y:S01]  /*e310*/  F2FP.SATFINITE.E5M2.F32.PACK_AB_MERGE_C R13, RZ, R4, RZ ;  /* 0x00000004ff0d723e */ /* 0x000fe200048060ff */
[----:B------:R1:W-:Y:S01]  /*e320*/  @!P4 STG.E.U8 desc[UR16][R26.64+0xe1], R5 ;  /* 0x0000e1051a00c986 */ /* 0x0003e2000c101110 */
[----:B0-----:R-:W-:-:S03]  /*e330*/  F2FP.SATFINITE.E5M2.F32.PACK_AB_MERGE_C R7, RZ, R2, RZ ;  /* 0x00000002ff07723e */ /* 0x001fc600048060ff */
[----:B------:R-:W-:Y:S01]  /*e340*/  @!P3 STG.E.U8 desc[UR16][R26.64+0xe0], R13 ;  /* 0x0000e00d1a00b986 */ /* 0x000fe2000c101110 */
[----:B-1----:R-:W-:-:S03]  /*e350*/  F2FP.SATFINITE.E5M2.F32.PACK_AB_MERGE_C R9, RZ, R3, RZ ;  /* 0x00000003ff09723e */ /* 0x002fc600048060ff */
[----:B------:R0:W-:Y:S01]  /*e360*/  @!P5 STG.E.U8 desc[UR16][R24.64+0xe8], R7 ;  /* 0x0000e8071800d986 */ /* 0x0001e2000c101110 */
[C---:B------:R-:W-:Y:S02]  /*e370*/  ISETP.LT.OR P3, PT, R35.reuse, 0xe9, !P0 ;  /* 0x000000e92300780c */ /* 0x040fe40004761670 */
[C---:B------:R-:W-:Y:S01]  /*e380*/  ISETP.LT.OR P4, PT, R35.reuse, 0xea, !P0 ;  /* 0x000000ea2300780c */ /* 0x040fe20004781670 */
[----:B------:R1:W-:Y:S01]  /*e390*/  @!P6 STG.E.U8 desc[UR16][R24.64+0xe9], R9 ;  /* 0x0000e9091800e986 */ /* 0x0003e2000c101110 */
[C---:B------:R-:W-:Y:S01]  /*e3a0*/  ISETP.LT.OR P5, PT, R35.reuse, 0xf1, !P1 ;  /* 0x000000f12300780c */ /* 0x040fe20004fa1670 */
[----:B------:R-:W-:Y:S01]  /*e3b0*/  FMUL R2, R218, UR20 ;  /* 0x00000014da027c20 */ /* 0x000fe20008400000 */
[----:B------:R-:W-:Y:S02]  /*e3c0*/  ISETP.LT.OR P6, PT, R35, 0xf2, !P1 ;  /* 0x000000f22300780c */ /* 0x000fe40004fc1670 */
[----:B------:R-:W-:Y:S02]  /*e3d0*/  F2FP.SATFINITE.E5M2.F32.PACK_AB_MERGE_C R11, RZ, R0, RZ ;  /* 0x00000000ff0b723e */ /* 0x000fe400048060ff */
[----:B------:R-:W-:-:S03]  /*e3e0*/  F2FP.SATFINITE.E5M2.F32.PACK_AB_MERGE_C R5, RZ, R2, RZ ;  /* 0x00000002ff05723e */ /* 0x000fc600048060ff */
[----:B------:R-:W-:Y:S01]  /*e3f0*/  @!P3 STG.E.U8 desc[UR16][R26.64+0xe8], R11 ;  /* 0x0000e80b1a00b986 */ /* 0x000fe2000c101110 */
[----:B------:R-:W-:-:S03]  /*e400*/  ISETP.LT.OR P3, PT, R35, 0xf1, !P0 ;  /* 0x000000f12300780c */ /* 0x000fc60004761670 */
[----:B------:R-:W-:Y:S01]  /*e410*/  @!P4 STG.E.U8 desc[UR16][R26.64+0xe9], R5 ;  /* 0x0000e9051a00c986 */ /* 0x000fe2000c101110 */
[C---:B------:R-:W-:Y:S02]  /*e420*/  ISETP.LT.OR P4, PT, R35.reuse, 0xf9, !P1 ;  /* 0x000000f92300780c */ /* 0x040fe40004f81670 */
[----:B------:R-:W-:Y:S01]  /*e430*/  ISETP.LT.OR P1, PT, R35, 0xfa, !P1 ;  /* 0x000000fa2300780c */ /* 0x000fe20004f21670 */
[----:B------:R-:W-:-:S05]  /*e440*/  FMUL R0, R220, UR20 ;  /* 0x00000014dc007c20 */ /* 0x000fca0008400000 */
[----:B0-----:R-:W-:-:S05]  /*e450*/  F2FP.SATFINITE.E5M2.F32.PACK_AB_MERGE_C R7, RZ, R0, RZ ;  /* 0x00000000ff07723e */ /* 0x001fca00048060ff */
[----:B------:R0:W-:Y:S01]  /*e460*/  @!P5 STG.E.U8 desc[UR16][R24.64+0xf0], R7 ;  /* 0x0000f0071800d986 */ /* 0x0001e2000c101110 */
[----:B------:R-:W-:-:S05]  /*e470*/  FMUL R3, R221, UR20 ;  /* 0x00000014dd037c20 */ /* 0x000fca0008400000 */
[----:B-1----:R-:W-:Y:S02]  /*e480*/  F2FP.SATFINITE.E5M2.F32.PACK_AB_MERGE_C R9, RZ, R3, RZ ;  /* 0x00000003ff09723e */ /* 0x002fe400048060ff */
[----:B------:R-:W-:-:S03]  /*e490*/  ISETP.LT.OR P5, PT, R35, 0xf2, !P0 ;  /* 0x000000f22300780c */ /* 0x000fc600047a1670 */
[----:B------:R1:W-:Y:S01]  /*e4a0*/  @!P6 STG.E.U8 desc[UR16][R24.64+0xf1], R9 ;  /* 0x0000f1091800e986 */ /* 0x0003e2000c101110 */
[C---:B------:R-:W-:Y:S02]  /*e4b0*/  ISETP.LT.OR P6, PT, R35.reuse, 0xf9, !P0 ;  /* 0x000000f92300780c */ /* 0x040fe400047c1670 */
[----:B------:R-:W-:Y:S01]  /*e4c0*/  ISETP.LT.OR P0, PT, R35, 0xfa, !P0 ;  /* 0x000000fa2300780c */ /* 0x000fe20004701670 */
[----:B------:R-:W-:-:S05]  /*e4d0*/  FMUL R0, R223, UR20 ;  /* 0x00000014df007c20 */ /* 0x000fca0008400000 */
[----:B------:R-:W-:-:S05]  /*e4e0*/  F2FP.SATFINITE.E5M2.F32.PACK_AB_MERGE_C R13, RZ, R0, RZ ;  /* 0x00000000ff0d723e */ /* 0x000fca00048060ff */
[----:B------:R0:W-:Y:S01]  /*e4f0*/  @!P3 STG.E.U8 desc[UR16][R26.64+0xf0], R13 ;  /* 0x0000f00d1a00b986 */ /* 0x0001e2000c101110 */
[----:B---3--:R-:W-:Y:S01]  /*e500*/  FMUL R0, R222, UR20 ;  /* 0x00000014de007c20 */ /* 0x008fe20008400000 */
[----:B--2---:R-:W-:Y:S01]  /*e510*/  FMUL R2, R224, UR20 ;  /* 0x00000014e0027c20 */ /* 0x004fe20008400000 */
[----:B----4-:R-:W-:-:S03]  /*e520*/  FMUL R3, R225, UR20 ;  /* 0x00000014e1037c20 */ /* 0x010fc60008400000 */
[----:B0-----:R-:W-:Y:S01]  /*e530*/  F2FP.SATFINITE.E5M2.F32.PACK_AB_MERGE_C R7, RZ, R0, RZ ;  /* 0x00000000ff07723e */ /* 0x001fe200048060ff */
[----:B------:R-:W-:Y:S01]  /*e540*/  FMUL R4, R226, UR20 ;  /* 0x00000014e2047c20 */ /* 0x000fe20008400000 */
[----:B------:R-:W-:Y:S01]  /*e550*/  FMUL R5, R227, UR20 ;  /* 0x00000014e3057c20 */ /* 0x000fe20008400000 */
[----:B-1----:R-:W-:Y:S02]  /*e560*/  F2FP.SATFINITE.E5M2.F32.PACK_AB_MERGE_C R9, RZ, R2, RZ ;  /* 0x00000002ff09723e */ /* 0x002fe400048060ff */
[----:B------:R-:W-:Y:S02]  /*e570*/  F2FP.SATFINITE.E5M2.F32.PACK_AB_MERGE_C R3, RZ, R3, RZ ;  /* 0x00000003ff03723e */ /* 0x000fe400048060ff */
[----:B------:R-:W-:Y:S02]  /*e580*/  F2FP.SATFINITE.E5M2.F32.PACK_AB_MERGE_C R11, RZ, R4, RZ ;  /* 0x00000004ff0b723e */ /* 0x000fe400048060ff */
[----:B------:R-:W-:Y:S01]  /*e590*/  F2FP.SATFINITE.E5M2.F32.PACK_AB_MERGE_C R5, RZ, R5, RZ ;  /* 0x00000005ff05723e */ /* 0x000fe200048060ff */
[----:B------:R0:W-:Y:S04]  /*e5a0*/  @!P5 STG.E.U8 desc[UR16][R26.64+0xf1], R7 ;  /* 0x0000f1071a00d986 */ /* 0x0001e8000c101110 */
[----:B------:R0:W-:Y:S04]  /*e5b0*/  @!P4 STG.E.U8 desc[UR16][R24.64+0xf8], R9 ;  /* 0x0000f8091800c986 */ /* 0x0001e8000c101110 */
[----:B------:R0:W-:Y:S04]  /*e5c0*/  @!P1 STG.E.U8 desc[UR16][R24.64+0xf9], R3 ;  /* 0x0000f90318009986 */ /* 0x0001e8000c101110 */
[----:B------:R0:W-:Y:S04]  /*e5d0*/  @!P6 STG.E.U8 desc[UR16][R26.64+0xf8], R11 ;  /* 0x0000f80b1a00e986 */ /* 0x0001e8000c101110 */
[----:B------:R0:W-:Y:S02]  /*e5e0*/  @!P0 STG.E.U8 desc[UR16][R26.64+0xf9], R5 ;  /* 0x0000f9051a008986 */ /* 0x0001e4000c101110 */
.L_x_296:
[----:B------:R-:W-:Y:S05]  /*e5f0*/  BSYNC B0 ;  /* 0x0000000000007941 */ /* 0x000fea0003800000 */
.L_x_38:
[----:B0-----:R-:W2:Y:S04]  /*e600*/  LDL.LU R3, [R1+0x80] ;  /* 0x0000800001037983 */ /* 0x001ea80000300800 */
[----:B-----5:R-:W2:Y:S01]  /*e610*/  LDL.LU R2, [R1+0x84] ;  /* 0x0000840001027983 */ /* 0x020ea20000300800 */
[----:B------:R-:W-:Y:S01]  /*e620*/  ULDC UR6, c[0x0][0xc] ;  /* 0x0000030000067ab9 */ /* 0x000fe20000000800 */
[----:B------:R-:W-:Y:S01]  /*e630*/  ULDC UR7, c[0x0][0x10] ;  /* 0x0000040000077ab9 */ /* 0x000fe20000000800 */
[----:B------:R-:W2:Y:S01]  /*e640*/  LDC R5, c[0x0][0x14] ;  /* 0x00000500ff057b82 */ /* 0x000ea20000000800 */
[----:B------:R-:W-:Y:S01]  /*e650*/  UIMAD.WIDE.U32 UR6, UR6, UR7, URZ ;  /* 0x00000007060672a5 */ /* 0x000fe2000f8e003f */
[----:B------:R-:W-:Y:S01]  /*e660*/  PRMT R0, RZ, 0x7610, R0 ;  /* 0x00007610ff007816 */ /* 0x000fe20000000000 */
[----:B------:R-:W-:-:S04]  /*e670*/  UMOV UR22, 0xffffffff ;  /* 0xffffffff00167882 */ /* 0x000fc80000000000 */
[----:B--2---:R-:W-:-:S04]  /*e680*/  IMAD.WIDE.U32 R2, R5, UR6, R2 ;  /* 0x0000000605027c25 */ /* 0x004fc8000f8e0002 */
[----:B------:R-:W-:Y:S01]  /*e690*/  IMAD R5, R5, UR7, RZ ;  /* 0x0000000705057c24 */ /* 0x000fe2000f8e02ff */
[----:B------:R-:W-:Y:S01]  /*e6a0*/  ULDC.64 UR6, c[0x0][0x650] ;  /* 0x0001940000067ab9 */ /* 0x000fe20000000a00 */
[----:B------:R-:W-:Y:S01]  /*e6b0*/  IMAD.MOV.U32 R19, RZ, RZ, R2 ;  /* 0x000000ffff137224 */ /* 0x000fe200078e0002 */
[----:B------:R-:W-:Y:S01]  /*e6c0*/  ISETP.GE.U32.AND P0, PT, R2, UR6, PT ;  /* 0x0000000602007c0c */ /* 0x000fe2000bf06070 */
[----:B------:R-:W-:Y:S02]  /*e6d0*/  IMAD.IADD R22, R3, 0x1, R5 ;  /* 0x0000000103167824 */ /* 0x000fe400078e0205 */
[----:B------:R-:W-:-:S03]  /*e6e0*/  IMAD.MOV.U32 R2, RZ, RZ, -0x1 ;  /* 0xffffffffff027424 */ /* 0x000fc600078e00ff */
[----:B------:R0:W-:Y:S01]  /*e6f0*/  STL [R1+0x80], R22 ;  /* 0x0000801601007387 */ /* 0x0001e20000100800 */
[----:B------:R-:W-:-:S03]  /*e700*/  ISETP.GE.U32.AND.EX P0, PT, R22, UR7, PT, P0 ;  /* 0x0000000716007c0c */ /* 0x000fc6000bf06100 */
[----:B------:R0:W-:Y:S04]  /*e710*/  STL [R1+0x84], R19 ;  /* 0x0000841301007387 */ /* 0x0001e80000100800 */
[----:B------:R0:W-:Y:S06]  /*e720*/  STL [R1+0x88], R2 ;  /* 0x0000880201007387 */ /* 0x0001ec0000100800 */
[----:B------:R-:W-:Y:S05]  /*e730*/  @P0 BRA `(.L_x_297) ;  /* 0x00000004006c0947 */ /* 0x000fea0003800000 */
[----:B------:R-:W2:Y:S01]  /*e740*/  S2R R14, SR_CTAID.X ;  /* 0x00000000000e7919 */ /* 0x000ea20000002500 */
[----:B------:R-:W5:Y:S01]  /*e750*/  LDC.64 R8, c[0x0][0x628] ;  /* 0x00018a00ff087b82 */ /* 0x000f620000000a00 */
[----:B------:R-:W-:Y:S01]  /*e760*/  ULDC UR6, c[0x0][0x150] ;  /* 0x0000540000067ab9 */ /* 0x000fe20000000800 */
[----:B------:R-:W-:Y:S01]  /*e770*/  IMAD.MOV.U32 R6, RZ, RZ, R19 ;  /* 0x000000ffff067224 */ /* 0x000fe200078e0013 */
[----:B------:R-:W0:Y:S01]  /*e780*/  S2R R16, SR_CTAID.Y ;  /* 0x0000000000107919 */ /* 0x000e220000002600 */
[----:B------:R-:W-:-:S04]  /*e790*/  IMAD.MOV.U32 R7, RZ, RZ, R22 ;  /* 0x000000ffff077224 */ /* 0x000fc800078e0016 */
[----:B------:R-:W0:Y:S08]  /*e7a0*/  LDC R17, c[0x0][0x144] ;  /* 0x00005100ff117b82 */ /* 0x000e300000000800 */
[----:B------:R-:W0:Y:S08]  /*e7b0*/  LDC R10, c[0x0][0x630] ;  /* 0x00018c00ff0a7b82 */ /* 0x000e300000000800 */
[----:B------:R-:W0:Y:S01]  /*e7c0*/  LDC.64 R12, c[0x0][0x620] ;  /* 0x00018800ff0c7b82 */ /* 0x000e220000000a00 */
[----:B-----5:R-:W-:-:S04]  /*e7d0*/  ISETP.NE.U32.AND P0, PT, R8, RZ, PT ;  /* 0x000000ff0800720c */ /* 0x020fc80003f05070 */
[----:B------:R-:W-:Y:S02]  /*e7e0*/  ISETP.NE.AND.EX P0, PT, R9, RZ, PT, P0 ;  /* 0x000000ff0900720c */ /* 0x000fe40003f05300 */
[----:B--2---:R-:W-:-:S05]  /*e7f0*/  I2FP.F32.U32 R0, R14 ;  /* 0x0000000e00007245 */ /* 0x004fca0000201000 */
[----:B------:R-:W-:-:S04]  /*e800*/  FMUL R0, R0, UR6 ;  /* 0x0000000600007c20 */ /* 0x000fc80008400000 */
[----:B------:R2:W0:Y:S02]  /*e810*/  F2I.U32.TRUNC.NTZ R15, R0 ;  /* 0x00000000000f7305 */ /* 0x000424000020f000 */
[----:B------:R-:W-:Y:S05]  /*e820*/  @!P0 BRA `(.L_x_298) ;  /* 0x0000000000288947 */ /* 0x000fea0003800000 */
[----:B--2---:R-:W2:Y:S02]  /*e830*/  LDC R0, c[0x0][0x634] ;  /* 0x00018d00ff007b82 */ /* 0x004ea40000000800 */
[----:B--2---:R-:W-:-:S05]  /*e840*/  IADD3 R7, P0, R19, R0, RZ ;  /* 0x0000000013077210 */ /* 0x004fca0007f1e0ff */
[----:B------:R-:W-:-:S04]  /*e850*/  IMAD.X R11, RZ, RZ, R22, P0 ;  /* 0x000000ffff0b7224 */ /* 0x000fc800000e0616 */
[----:B0-----:R-:W-:-:S04]  /*e860*/  IMAD.WIDE.U32 R2, R11, R8, RZ ;  /* 0x000000080b027225 */ /* 0x001fc800078e00ff */
[----:B------:R-:W-:-:S04]  /*e870*/  IMAD.WIDE.U32 R4, P0, R7, R9, R2 ;  /* 0x0000000907047225 */ /* 0x000fc80007800002 */
[----:B------:R-:W-:-:S04]  /*e880*/  IMAD.WIDE.U32 R2, R7, R8, RZ ;  /* 0x0000000807027225 */ /* 0x000fc800078e00ff */
[----:B------:R-:W-:Y:S01]  /*e890*/  IMAD.X R7, RZ, RZ, RZ, P0 ;  /* 0x000000ffff077224 */ /* 0x000fe200000e06ff */
[----:B------:R-:W-:Y:S01]  /*e8a0*/  IADD3 RZ, P0, R3, R4, RZ ;  /* 0x0000000403ff7210 */ /* 0x000fe20007f1e0ff */
[----:B------:R-:W-:-:S04]  /*e8b0*/  IMAD.MOV.U32 R6, RZ, RZ, R5 ;  /* 0x000000ffff067224 */ /* 0x000fc800078e0005 */
[----:B------:R-:W-:-:S08]  /*e8c0*/  IMAD.WIDE.U32.X R6, R11, R9, R6, P0 ;  /* 0x000000090b067225 */ /* 0x000fd000000e0406 */
.L_x_298:
[-CC-:B0-----:R-:W-:Y:S01]  /*e8d0*/  SHF.R.U64 R24, R6, R10.reuse, R7.reuse ;  /* 0x0000000a06187219 */ /* 0x181fe20000001207 */
[----:B------:R-:W0:Y:S01]  /*e8e0*/  LDC.64 R20, c[0x0][0x640] ;  /* 0x00019000ff147b82 */ /* 0x000e220000000a00 */
[----:B--2---:R-:W-:Y:S01]  /*e8f0*/  SHF.R.U32.HI R0, RZ, R10, R7 ;  /* 0x0000000aff007219 */ /* 0x004fe20000011607 */
[----:B------:R-:W-:Y:S01]  /*e900*/  IMAD.MOV.U32 R2, RZ, RZ, R19 ;  /* 0x000000ffff027224 */ /* 0x000fe200078e0013 */
[----:B------:R-:W-:Y:S01]  /*e910*/  IADD3 R5, P0, RZ, -R24, RZ ;  /* 0x80000018ff057210 */ /* 0x000fe20007f1e0ff */
[----:B------:R-:W-:Y:S01]  /*e920*/  IMAD.MOV R15, RZ, RZ, -R15 ;  /* 0x000000ffff0f7224 */ /* 0x000fe200078e0a0f */
[----:B------:R-:W-:Y:S01]  /*e930*/  ULDC UR6, c[0x0][0x154] ;  /* 0x0000550000067ab9 */ /* 0x000fe20000000800 */
[----:B------:R-:W-:Y:S02]  /*e940*/  IMAD.MOV.U32 R7, RZ, RZ, 0x1 ;  /* 0x00000001ff077424 */ /* 0x000fe400078e00ff */
[----:B------:R-:W2:Y:S01]  /*e950*/  LDC R4, c[0x0][0x618] ;  /* 0x00018600ff047b82 */ /* 0x000ea20000000800 */
[----:B------:R-:W-:-:S02]  /*e960*/  IMAD.X R3, RZ, RZ, ~R0, P0 ;  /* 0x000000ffff037224 */ /* 0x000fc400000e0e00 */
[----:B------:R-:W-:Y:S02]  /*e970*/  IMAD R15, R17, R15, R14 ;  /* 0x0000000f110f7224 */ /* 0x000fe400078e020e */
[-C--:B------:R-:W-:Y:S02]  /*e980*/  IMAD R0, R3, R12.reuse, RZ ;  /* 0x0000000c03007224 */ /* 0x080fe400078e02ff */
[----:B------:R-:W-:Y:S01]  /*e990*/  IMAD.MOV.U32 R3, RZ, RZ, R22 ;  /* 0x000000ffff037224 */ /* 0x000fe200078e0016 */
[----:B------:R-:W5:Y:S01]  /*e9a0*/  LDC R6, c[0x0][0x608] ;  /* 0x00018200ff067b82 */ /* 0x000f620000000800 */
[----:B------:R-:W-:-:S04]  /*e9b0*/  IMAD.WIDE.U32 R2, R5, R12, R2 ;  /* 0x0000000c05027225 */ /* 0x000fc800078e0002 */
[----:B------:R-:W-:-:S03]  /*e9c0*/  IMAD R5, R5, R13, R0 ;  /* 0x0000000d05057224 */ /* 0x000fc600078e0200 */
[----:B------:R-:W1:Y:S01]  /*e9d0*/  LDC R18, c[0x0][0x658] ;  /* 0x00019600ff127b82 */ /* 0x000e620000000800 */
[----:B------:R-:W-:Y:S01]  /*e9e0*/  I2FP.F32.U32 R0, R16 ;  /* 0x0000001000007245 */ /* 0x000fe20000201000 */
[----:B------:R-:W-:Y:S01]  /*e9f0*/  IMAD.IADD R3, R3, 0x1, R5 ;  /* 0x0000000103037824 */ /* 0x000fe200078e0205 */
[----:B0-----:R-:W-:Y:S01]  /*ea00*/  ISETP.NE.U32.AND P0, PT, R20, RZ, PT ;  /* 0x000000ff1400720c */ /* 0x001fe20003f05070 */
[----:B------:R-:W-:Y:S02]  /*ea10*/  IMAD.MOV.U32 R5, RZ, RZ, -0x1 ;  /* 0xffffffffff057424 */ /* 0x000fe400078e00ff */
[----:B------:R-:W-:Y:S02]  /*ea20*/  FMUL R0, R0, UR6 ;  /* 0x0000000600007c20 */ /* 0x000fe40008400000 */
[----:B------:R-:W0:Y:S01]  /*ea30*/  LDC R13, c[0x0][0x148] ;  /* 0x00005200ff0d7b82 */ /* 0x000e220000000800 */
[----:B--2---:R-:W-:Y:S01]  /*ea40*/  SHF.R.U64 R10, R2, R4, R3 ;  /* 0x00000004020a7219 */ /* 0x004fe20000001203 */
[----:B------:R2:W0:Y:S01]  /*ea50*/  F2I.U32.TRUNC.NTZ R12, R0 ;  /* 0x00000000000c7305 */ /* 0x000422000020f000 */
[----:B------:R-:W-:-:S02]  /*ea60*/  ISETP.NE.AND.EX P0, PT, R21, RZ, PT, P0 ;  /* 0x000000ff1500720c */ /* 0x000fc40003f05300 */
[----:B------:R-:W-:-:S03]  /*ea70*/  SHF.R.U32.HI R3, RZ, R4, R3 ;  /* 0x00000004ff037219 */ /* 0x000fc60000011603 */
[----:B------:R-:W0:Y:S01]  /*ea80*/  LDC R14, c[0x0][0x600] ;  /* 0x00018000ff0e7b82 */ /* 0x000e220000000800 */
[-CC-:B-----5:R-:W-:Y:S02]  /*ea90*/  SHF.R.U64 R8, R10, R6.reuse, R3.reuse ;  /* 0x000000060a087219 */ /* 0x1a0fe40000001203 */
[----:B------:R-:W-:-:S05]  /*eaa0*/  SHF.R.U32.HI R3, RZ, R6, R3 ;  /* 0x00000006ff037219 */ /* 0x000fca0000011603 */
[----:B------:R-:W0:Y:S01]  /*eab0*/  LDC R19, c[0x0][0x648] ;  /* 0x00019200ff137b82 */ /* 0x000e220000000800 */
[-CC-:B-1----:R-:W-:Y:S02]  /*eac0*/  SHF.R.U64 R11, R8, R18.reuse, R3.reuse ;  /* 0x00000012080b7219 */ /* 0x182fe40000001203 */
[-C--:B------:R-:W-:Y:S02]  /*ead0*/  SHF.L.U32 R5, R5, R18.reuse, RZ ;  /* 0x0000001205057219 */ /* 0x080fe400000006ff */
[-C--:B------:R-:W-:Y:S01]  /*eae0*/  SHF.R.U32.HI R3, RZ, R18.reuse, R3 ;  /* 0x00000012ff037219 */ /* 0x080fe20000011603 */
[----:B------:R-:W-:Y:S01]  /*eaf0*/  IMAD.MOV.U32 R2, RZ, RZ, R11 ;  /* 0x000000ffff027224 */ /* 0x000fe200078e000b */
[----:B------:R-:W-:Y:S01]  /*eb00*/  SHF.L.U32 R34, R7, R18, RZ ;  /* 0x0000001207227219 */ /* 0x000fe200000006ff */
[----:B------:R-:W1:Y:S01]  /*eb10*/  LDC R22, c[0x0][0x638] ;  /* 0x00018e00ff167b82 */ /* 0x000e620000000800 */
[----:B------:R-:W-:-:S07]  /*eb20*/  LOP3.LUT R17, RZ, R5, RZ, 0x33, !PT ;  /* 0x00000005ff117212 */ /* 0x000fce00078e33ff */
[----:B------:R-:W0:Y:S01]  /*eb30*/  LDC R23, c[0x0][0x610] ;  /* 0x00018400ff177b82 */ /* 0x000e220000000800 */
[----:B--2---:R-:W-:Y:S05]  /*eb40*/  @!P0 BRA `(.L_x_299) ;  /* 0x0000000000288947 */ /* 0x004fea0003800000 */
[----:B------:R-:W2:Y:S02]  /*eb50*/  LDC R0, c[0x0][0x64c] ;  /* 0x00019300ff007b82 */ /* 0x000ea40000000800 */
[----:B--2---:R-:W-:-:S05]  /*eb60*/  IADD3 R7, P0, R11, R0, RZ ;  /* 0x000000000b077210 */ /* 0x004fca0007f1e0ff */
        /* <DEDUP_REMOVED lines=8> */
.L_x_299:
[----:B0-----:R-:W-:Y:S01]  /*ebf0*/  SHF.R.U64 R0, R2, R19, R3 ;  /* 0x0000001302007219 */ /* 0x001fe20000001203 */
[----:B------:R-:W-:Y:S01]  /*ec00*/  VIADD R3, R14, 0xffffffff ;  /* 0xffffffff0e037836 */ /* 0x000fe20000000000 */
[----:B------:R-:W-:Y:S01]  /*ec10*/  LOP3.LUT R5, R8, R17, RZ, 0xc0, !PT ;  /* 0x0000001108057212 */ /* 0x000fe200078ec0ff */
[----:B------:R-:W-:Y:S01]  /*ec20*/  IMAD.MOV R12, RZ, RZ, -R12 ;  /* 0x000000ffff0c7224 */ /* 0x000fe200078e0a0c */
[----:B------:R-:W-:Y:S01]  /*ec30*/  R2UR UR22, R24 ;  /* 0x00000000181672ca */ /* 0x000fe200000e0000 */
[----:B------:R-:W-:Y:S01]  /*ec40*/  IMAD.MOV R2, RZ, RZ, -R0 ;  /* 0x000000ffff027224 */ /* 0x000fe200078e0a00 */
[----:B------:R-:W-:Y:S01]  /*ec50*/  LOP3.LUT R3, R10, R3, RZ, 0xc0, !PT ;  /* 0x000000030a037212 */ /* 0x000fe200078ec0ff */
[----:B------:R-:W-:Y:S02]  /*ec60*/  IMAD R34, R34, R0, R5 ;  /* 0x0000000022227224 */ /* 0x000fe400078e0205 */
[----:B------:R-:W-:Y:S02]  /*ec70*/  @P2 IMAD R15, R13, R12, R16 ;  /* 0x0000000c0d0f2224 */ /* 0x000fe400078e0210 */
[----:B-1----:R-:W-:-:S02]  /*ec80*/  IMAD R0, R2, R22, R11 ;  /* 0x0000001602007224 */ /* 0x002fc400078e020b */
[----:B------:R-:W-:Y:S02]  /*ec90*/  IMAD R34, R34, R23, R15 ;  /* 0x0000001722227224 */ /* 0x000fe400078e020f */
[----:B------:R-:W-:Y:S02]  /*eca0*/  IMAD R3, R0, R14, R3 ;  /* 0x0000000e00037224 */ /* 0x000fe400078e0203 */
[----:B------:R-:W-:-:S03]  /*ecb0*/  IMAD.MOV.U32 R0, RZ, RZ, 0x1 ;  /* 0x00000001ff007424 */ /* 0x000fc600078e00ff */
[----:B------:R-:W-:Y:S02]  /*ecc0*/  SEL R2, R3, R34, !P2 ;  /* 0x0000002203027207 */ /* 0x000fe40005000000 */
[----:B------:R-:W-:-:S03]  /*ecd0*/  SEL R34, R34, R3, !P2 ;  /* 0x0000000322227207 */ /* 0x000fc60005000000 */
[----:B------:R2:W-:Y:S04]  /*ece0*/  STL [R1+0x88], R2 ;  /* 0x0000880201007387 */ /* 0x0005e80000100800 */
.L_x_297:
[----:B------:R0:W-:Y:S01]  /*ecf0*/  STL [R1+0x8c], R34 ;  /* 0x00008c2201007387 */ /* 0x0001e20000100800 */
[----:B------:R-:W-:-:S13]  /*ed00*/  LOP3.LUT P0, RZ, R0, 0xff, RZ, 0xc0, !PT ;  /* 0x000000ff00ff7812 */ /* 0x000fda000780c0ff */
[----:B0-----:R-:W-:Y:S05]  /*ed10*/  @P0 BRA `(.L_x_300) ;  /* 0xffffff2400b00947 */ /* 0x001fea000383ffff */
[----:B------:R-:W-:Y:S05]  /*ed20*/  EXIT ;  /* 0x000000000000794d */ /* 0x000fea0003800000 */
.L_x_8:
[----:B------:R-:W2:Y:S01]  /*ed30*/  LDL R22, [R1+0x84] ;  /* 0x0000840001167983 */ /* 0x000ea20000100800 */
[----:B------:R-:W-:-:S03]  /*ed40*/  ULDC.64 UR4, c[0x0][0x650] ;  /* 0x0001940000047ab9 */ /* 0x000fc60000000a00 */
[----:B0-----:R-:W3:Y:S01]  /*ed50*/  LDL R23, [R1+0x80] ;  /* 0x0000800001177983 */ /* 0x001ee20000100800 */
[----:B------:R-:W-:Y:S01]  /*ed60*/  PRMT R4, RZ, 0x7610, R4 ;  /* 0x00007610ff047816 */ /* 0x000fe20000000004 */
[----:B------:R-:W-:Y:S02]  /*ed70*/  IMAD.MOV.U32 R5, RZ, RZ, -0x1 ;  /* 0xffffffffff057424 */ /* 0x000fe400078e00ff */
[----:B------:R-:W-:Y:S02]  /*ed80*/  IMAD.MOV.U32 R7, RZ, RZ, -0x1 ;  /* 0xffffffffff077424 */ /* 0x000fe400078e00ff */
[----:B------:R-:W-:Y:S01]  /*ed90*/  IMAD.MOV.U32 R6, RZ, RZ, -0x1 ;  /* 0xffffffffff067424 */ /* 0x000fe200078e00ff */
[----:B--2---:R-:W-:-:S04]  /*eda0*/  ISETP.GE.U32.AND P0, PT, R22, UR4, PT ;  /* 0x0000000416007c0c */ /* 0x004fc8000bf06070 */
[----:B---3--:R-:W-:-:S13]  /*edb0*/  ISETP.GE.U32.AND.EX P0, PT, R23, UR5, PT, P0 ;  /* 0x0000000517007c0c */ /* 0x008fda000bf06100 */
[----:B------:R-:W-:Y:S05]  /*edc0*/  @P0 BRA `(.L_x_301) ;  /* 0x00000004002c0947 */ /* 0x000fea0003800000 */
[----:B------:R-:W0:Y:S01]  /*edd0*/  LDC.64 R14, c[0x0][0x628] ;  /* 0x00018a00ff0e7b82 */ /* 0x000e220000000a00 */
[----:B------:R-:W-:Y:S02]  /*ede0*/  IMAD.MOV.U32 R8, RZ, RZ, R22 ;  /* 0x000000ffff087224 */ /* 0x000fe400078e0016 */
[----:B------:R-:W-:-:S05]  /*edf0*/  IMAD.MOV.U32 R9, RZ, RZ, R23 ;  /* 0x000000ffff097224 */ /* 0x000fca00078e0017 */
[----:B------:R-:W1:Y:S08]  /*ee00*/  LDC R10, c[0x0][0x630] ;  /* 0x00018c00ff0a7b82 */ /* 0x000e700000000800 */
[----:B------:R-:W2:Y:S01]  /*ee10*/  LDC.64 R16, c[0x0][0x620] ;  /* 0x00018800ff107b82 */ /* 0x000ea20000000a00 */
[----:B0-----:R-:W-:-:S04]  /*ee20*/  ISETP.NE.U32.AND P0, PT, R14, RZ, PT ;  /* 0x000000ff0e00720c */ /* 0x001fc80003f05070 */
[----:B------:R-:W-:-:S13]  /*ee30*/  ISETP.NE.AND.EX P0, PT, R15, RZ, PT, P0 ;  /* 0x000000ff0f00720c */ /* 0x000fda0003f05300 */
[----:B-12---:R-:W-:Y:S05]  /*ee40*/  @!P0 BRA `(.L_x_302) ;  /* 0x0000000000288947 */ /* 0x006fea0003800000 */
[----:B------:R-:W0:Y:S02]  /*ee50*/  LDC R4, c[0x0][0x634] ;  /* 0x00018d00ff047b82 */ /* 0x000e240000000800 */
[----:B0-----:R-:W-:-:S05]  /*ee60*/  IADD3 R9, P0, R22, R4, RZ ;  /* 0x0000000416097210 */ /* 0x001fca0007f1e0ff */
        /* <DEDUP_REMOVED lines=8> */
.L_x_302:
[----:B------:R-:W0:Y:S01]  /*eef0*/  LDC.64 R20, c[0x0][0x640] ;  /* 0x00019000ff147b82 */ /* 0x000e220000000a00 */
[-CC-:B------:R-:W-:Y:S02]  /*ef00*/  SHF.R.U64 R14, R8, R10.reuse, R9.reuse ;  /* 0x0000000a080e7219 */ /* 0x180fe40000001209 */
[----:B------:R-:W-:Y:S02]  /*ef10*/  SHF.R.U32.HI R4, RZ, R10, R9 ;  /* 0x0000000aff047219 */ /* 0x000fe40000011609 */
[----:B------:R-:W-:-:S03]  /*ef20*/  IADD3 R7, P0, RZ, -R14, RZ ;  /* 0x8000000eff077210 */ /* 0x000fc60007f1e0ff */
[----:B------:R-:W1:Y:S02]  /*ef30*/  LDC R8, c[0x0][0x618] ;  /* 0x00018600ff087b82 */ /* 0x000e640000000800 */
[----:B------:R-:W-:Y:S02]  /*ef40*/  IMAD.X R5, RZ, RZ, ~R4, P0 ;  /* 0x000000ffff057224 */ /* 0x000fe400000e0e04 */
[----:B------:R-:W-:Y:S02]  /*ef50*/  IMAD.MOV.U32 R4, RZ, RZ, R22 ;  /* 0x000000ffff047224 */ /* 0x000fe400078e0016 */
[-C--:B------:R-:W-:Y:S02]  /*ef60*/  IMAD R6, R5, R16.reuse, RZ ;  /* 0x0000001005067224 */ /* 0x080fe400078e02ff */
[----:B------:R-:W2:Y:S01]  /*ef70*/  LDC R18, c[0x0][0x608] ;  /* 0x00018200ff127b82 */ /* 0x000ea20000000800 */
[----:B------:R-:W-:Y:S02]  /*ef80*/  IMAD.MOV.U32 R5, RZ, RZ, R23 ;  /* 0x000000ffff057224 */ /* 0x000fe400078e0017 */
[----:B------:R-:W-:-:S05]  /*ef90*/  IMAD.WIDE.U32 R4, R7, R16, R4 ;  /* 0x0000001007047225 */ /* 0x000fca00078e0004 */
[----:B------:R-:W3:Y:S01]  /*efa0*/  LDC R19, c[0x0][0x658] ;  /* 0x00019600ff137b82 */ /* 0x000ee20000000800 */
[----:B------:R-:W-:Y:S01]  /*efb0*/  IMAD R7, R7, R17, R6 ;  /* 0x0000001107077224 */ /* 0x000fe200078e0206 */
[----:B0-----:R-:W-:Y:S01]  /*efc0*/  ISETP.NE.U32.AND P0, PT, R20, RZ, PT ;  /* 0x000000ff1400720c */ /* 0x001fe20003f05070 */
[----:B------:R-:W-:Y:S02]  /*efd0*/  IMAD.MOV.U32 R6, RZ, RZ, -0x1 ;  /* 0xffffffffff067424 */ /* 0x000fe400078e00ff */
[----:B------:R-:W-:Y:S01]  /*efe0*/  IMAD.IADD R5, R5, 0x1, R7 ;  /* 0x0000000105057824 */ /* 0x000fe200078e0207 */
[----:B------:R-:W-:Y:S02]  /*eff0*/  ISETP.NE.AND.EX P0, PT, R21, RZ, PT, P0 ;  /* 0x000000ff1500720c */ /* 0x000fe40003f05300 */
[----:B------:R-:W0:Y:S02]  /*f000*/  LDC R17, c[0x0][0x600] ;  /* 0x00018000ff117b82 */ /* 0x000e240000000800 */
[----:B-1----:R-:W-:-:S02]  /*f010*/  SHF.R.U64 R10, R4, R8, R5 ;  /* 0x00000008040a7219 */ /* 0x002fc40000001205 */
[----:B------:R-:W-:-:S04]  /*f020*/  SHF.R.U32.HI R5, RZ, R8, R5 ;  /* 0x00000008ff057219 */ /* 0x000fc80000011605 */
[----:B------:R-:W1:Y:S01]  /*f030*/  LDC R22, c[0x0][0x648] ;  /* 0x00019200ff167b82 */ /* 0x000e620000000800 */
[-CC-:B--2---:R-:W-:Y:S02]  /*f040*/  SHF.R.U64 R15, R10, R18.reuse, R5.reuse ;  /* 0x000000120a0f7219 */ /* 0x184fe40000001205 */
[----:B------:R-:W-:Y:S01]  /*f050*/  SHF.R.U32.HI R4, RZ, R18, R5 ;  /* 0x00000012ff047219 */ /* 0x000fe20000011605 */
[----:B------:R-:W-:-:S04]  /*f060*/  IMAD.MOV.U32 R18, RZ, RZ, 0x1 ;  /* 0x00000001ff127424 */ /* 0x000fc800078e00ff */
[----:B------:R-:W2:Y:S01]  /*f070*/  LDC R23, c[0x0][0x638] ;  /* 0x00018e00ff177b82 */ /* 0x000ea20000000800 */
[-CC-:B---3--:R-:W-:Y:S02]  /*f080*/  SHF.R.U64 R16, R15, R19.reuse, R4.reuse ;  /* 0x000000130f107219 */ /* 0x188fe40000001204 */
[-C--:B------:R-:W-:Y:S02]  /*f090*/  SHF.L.U32 R6, R6, R19.reuse, RZ ;  /* 0x0000001306067219 */ /* 0x080fe400000006ff */
[----:B------:R-:W-:Y:S01]  /*f0a0*/  SHF.R.U32.HI R5, RZ, R19, R4 ;  /* 0x00000013ff057219 */ /* 0x000fe20000011604 */
[----:B------:R-:W-:Y:S01]  /*f0b0*/  IMAD.MOV.U32 R4, RZ, RZ, R16 ;  /* 0x000000ffff047224 */ /* 0x000fe200078e0010 */
[----:B------:R-:W-:Y:S01]  /*f0c0*/  LOP3.LUT R24, RZ, R6, RZ, 0x33, !PT ;  /* 0x00000006ff187212 */ /* 0x000fe200078e33ff */
[----:B------:R-:W3:Y:S01]  /*f0d0*/  LDC R25, c[0x0][0x610] ;  /* 0x00018400ff197b82 */ /* 0x000ee20000000800 */
[----:B------:R-:W-:Y:S05]  /*f0e0*/  @!P0 BRA `(.L_x_303) ;  /* 0x0000000000288947 */ /* 0x000fea0003800000 */
        /* <DEDUP_REMOVED lines=10> */
.L_x_303:
[----:B-1----:R-:W-:Y:S01]  /*f190*/  SHF.R.U64 R4, R4, R22, R5 ;  /* 0x0000001604047219 */ /* 0x002fe20000001205 */
[----:B0-----:R-:W-:Y:S01]  /*f1a0*/  VIADD R7, R17, 0xffffffff ;  /* 0xffffffff11077836 */ /* 0x001fe20000000000 */
[----:B------:R-:W-:Y:S01]  /*f1b0*/  SHF.L.U32 R18, R18, R19, RZ ;  /* 0x0000001312127219 */ /* 0x000fe200000006ff */
[----:B------:R-:W-:Y:S01]  /*f1c0*/  @P2 IMAD R0, R11, R12, R2 ;  /* 0x0000000c0b002224 */ /* 0x000fe200078e0202 */
[----:B------:R-:W-:Y:S01]  /*f1d0*/  LOP3.LUT R3, R15, R24, RZ, 0xc0, !PT ;  /* 0x000000180f037212 */ /* 0x000fe200078ec0ff */
[----:B------:R-:W-:Y:S01]  /*f1e0*/  IMAD.MOV R5, RZ, RZ, -R4 ;  /* 0x000000ffff057224 */ /* 0x000fe200078e0a04 */
[----:B------:R-:W-:Y:S01]  /*f1f0*/  LOP3.LUT R7, R10, R7, RZ, 0xc0, !PT ;  /* 0x000000070a077212 */ /* 0x000fe200078ec0ff */
[----:B------:R-:W-:Y:S02]  /*f200*/  IMAD.MOV.U32 R6, RZ, RZ, R14 ;  /* 0x000000ffff067224 */ /* 0x000fe400078e000e */
[----:B------:R-:W-:Y:S02]  /*f210*/  IMAD R3, R18, R4, R3 ;  /* 0x0000000412037224 */ /* 0x000fe400078e0203 */
[----:B--2---:R-:W-:-:S02]  /*f220*/  IMAD R2, R5, R23, R16 ;  /* 0x0000001705027224 */ /* 0x004fc400078e0210 */
[----:B---3--:R-:W-:Y:S02]  /*f230*/  IMAD R0, R3, R25, R0 ;  /* 0x0000001903007224 */ /* 0x008fe400078e0200 */
[----:B------:R-:W-:Y:S02]  /*f240*/  IMAD R5, R2, R17, R7 ;  /* 0x0000001102057224 */ /* 0x000fe400078e0207 */
[----:B------:R-:W-:-:S03]  /*f250*/  IMAD.MOV.U32 R4, RZ, RZ, 0x1 ;  /* 0x00000001ff047424 */ /* 0x000fc600078e00ff */
[----:B------:R-:W-:Y:S02]  /*f260*/  SEL R7, R5, R0, !P2 ;  /* 0x0000000005077207 */ /* 0x000fe40005000000 */
[----:B------:R-:W-:-:S07]  /*f270*/  SEL R5, R0, R5, !P2 ;  /* 0x0000000500057207 */ /* 0x000fce0005000000 */
.L_x_301:
[----:B------:R-:W-:-:S08]  /*f280*/  NOP ;  /* 0x0000000000007918 */ /* 0x000fd00000000000 */
[----:B------:R-:W0:-:S00]  /*f290*/  USETMAXREG.DEALLOC.CTAPOOL 0x28 ;  /* 0x00000028000079c8 */ /* 0x000e0000080e0500 */
[----:B------:R-:W-:-:S13]  /*f2a0*/  ISETP.NE.AND P0, PT, RZ, UR8, PT ;  /* 0x00000008ff007c0c */ /* 0x000fda000bf05270 */
[----:B------:R-:W-:Y:S05]  /*f2b0*/  @P0 EXIT ;  /* 0x000000000000094d */ /* 0x000fea0003800000 */
[----:B0-----:R-:W-:Y:S01]  /*f2c0*/  LOP3.LUT P0, RZ, R4, 0xff, RZ, 0xc0, !PT ;  /* 0x000000ff04ff7812 */ /* 0x001fe2000780c0ff */
[----:B------:R-:W-:Y:S02]  /*f2d0*/  IMAD.MOV.U32 R0, RZ, RZ, 0x1 ;  /* 0x00000001ff007424 */ /* 0x000fe400078e00ff */
[----:B------:R-:W-:-:S10]  /*f2e0*/  IMAD.MOV.U32 R8, RZ, RZ, RZ ;  /* 0x000000ffff087224 */ /* 0x000fd400078e00ff */
[----:B------:R-:W-:Y:S05]  /*f2f0*/  @!P0 BRA `(.L_x_304) ;  /* 0x0000000c00b08947 */ /* 0x000fea0003800000 */
[----:B------:R-:W0:Y:S01]  /*f300*/  S2UR UR8, SR_CgaCtaId ;  /* 0x00000000000879c3 */ /* 0x000e220000008800 */
[----:B------:R-:W-:Y:S01]  /*f310*/  ULDC UR11, c[0x0][0x658] ;  /* 0x00019600000b7ab9 */ /* 0x000fe20000000800 */
[----:B------:R-:W-:Y:S01]  /*f320*/  UMOV UR12, 0xffffffff ;  /* 0xffffffff000c7882 */ /* 0x000fe20000000000 */
[----:B------:R-:W-:Y:S01]  /*f330*/  ULDC UR4, c[0x0][0x28c] ;  /* 0x0000a30000047ab9 */ /* 0x000fe20000000800 */
[----:B------:R-:W-:Y:S01]  /*f340*/  USHF.L.U32 UR12, UR12, UR11, URZ ;  /* 0x0000000b0c0c7299 */ /* 0x000fe2000800063f */
[----:B------:R-:W-:Y:S01]  /*f350*/  BSSY B0, `(.L_x_304) ;  /* 0x00000e6000007945 */ /* 0x000fe20003800000 */
[----:B------:R-:W-:Y:S01]  /*f360*/  UIADD3 UR19, UR4, 0x3f, URZ ;  /* 0x0000003f04137890 */ /* 0x000fe2000fffe03f */
[----:B------:R-:W-:Y:S01]  /*f370*/  IMAD.MOV.U32 R9, RZ, RZ, 0x1 ;  /* 0x00000001ff097424 */ /* 0x000fe200078e00ff */
[----:B------:R-:W-:Y:S01]  /*f380*/  ULDC UR5, c[0x0][0x600] ;  /* 0x0001800000057ab9 */ /* 0x000fe20000000800 */
[----:B------:R-:W-:Y:S01]  /*f390*/  UMOV UR21, 0x1 ;  /* 0x0000000100157882 */ /* 0x000fe20000000000 */
[----:B------:R-:W-:Y:S01]  /*f3a0*/  ULOP3.LUT UR14, URZ, UR12, URZ, 0x33, !UPT ;  /* 0x0000000c3f0e7292 */ /* 0x000fe2000f8e333f */
[----:B------:R-:W-:Y:S01]  /*f3b0*/  IMAD.MOV.U32 R0, RZ, RZ, 0x1 ;  /* 0x00000001ff007424 */ /* 0x000fe200078e00ff */
[----:B------:R-:W-:Y:S01]  /*f3c0*/  ULDC UR9, c[0x0][0xc] ;  /* 0x0000030000097ab9 */ /* 0x000fe20000000800 */
[----:B------:R-:W-:Y:S01]  /*f3d0*/  UIADD3 UR4, UR5, -0x1, URZ ;  /* 0xffffffff05047890 */ /* 0x000fe2000fffe03f */
[----:B------:R-:W-:Y:S01]  /*f3e0*/  IMAD.MOV.U32 R8, RZ, RZ, RZ ;  /* 0x000000ffff087224 */ /* 0x000fe200078e00ff */
[----:B------:R-:W-:-:S02]  /*f3f0*/  USHF.R.S32.HI UR20, URZ, 0x1f, UR19 ;  /* 0x0000001f3f147899 */ /* 0x000fc40008011413 */
[----:B------:R-:W-:Y:S01]  /*f400*/  USHF.L.U32 UR5, UR21, UR11, URZ ;  /* 0x0000000b15057299 */ /* 0x000fe2000800063f */
[----:B------:R-:W-:Y:S01]  /*f410*/  ULDC UR16, c[0x0][0x10] ;  /* 0x0000040000107ab9 */ /* 0x000fe20000000800 */
[----:B------:R-:W-:Y:S01]  /*f420*/  ULEA.HI UR19, UR20, UR19, URZ, 0x6 ;  /* 0x0000001314137291 */ /* 0x000fe2000f8f303f */
[----:B------:R-:W-:Y:S01]  /*f430*/  ULDC UR18, c[0x0][0x14] ;  /* 0x0000050000127ab9 */ /* 0x000fe20000000800 */
[----:B------:R-:W-:Y:S01]  /*f440*/  UMOV UR22, 0x11 ;  /* 0x0000001100167882 */ /* 0x000fe20000000000 */
[----:B0-----:R-:W-:Y:S02]  /*f450*/  USHF.R.U32.HI UR28, URZ, 0x2, UR8 ;  /* 0x000000023f1c7899 */ /* 0x001fe40008011608 */
[----:B------:R-:W-:Y:S02]  /*f460*/  ULOP3.LUT UR10, UR8, 0x3, URZ, 0xc0, !UPT ;  /* 0x00000003080a7892 */ /* 0x000fe4000f8ec03f */
[----:B------:R-:W-:Y:S02]  /*f470*/  USHF.L.U32 UR7, UR8, 0x6, URZ ;  /* 0x0000000608077899 */ /* 0x000fe4000800063f */
[----:B------:R-:W-:-:S02]  /*f480*/  USHF.L.U32 UR6, UR8, 0xc, URZ ;  /* 0x0000000c08067899 */ /* 0x000fc4000800063f */
[----:B------:R-:W-:Y:S02]  /*f490*/  ULOP3.LUT UR8, UR8, 0xfffffffc, URZ, 0xc0, !UPT ;  /* 0xfffffffc08087892 */ /* 0x000fe4000f8ec03f */
[----:B------:R-:W-:Y:S02]  /*f4a0*/  UISETP.GT.U32.AND UP0, UPT, UR10, 0xffff, UPT ;  /* 0x0000ffff0a00788c */ /* 0x000fe4000bf04070 */
[----:B------:R-:W-:Y:S02]  /*f4b0*/  ULOP3.LUT UR12, UR8, 0x1, URZ, 0xfc, !UPT ;  /* 0x00000001080c7892 */ /* 0x000fe4000f8efc3f */
[----:B------:R-:W-:Y:S02]  /*f4c0*/  ULOP3.LUT UR15, UR8, 0x2, URZ, 0xfc, !UPT ;  /* 0x00000002080f7892 */ /* 0x000fe4000f8efc3f */
[----:B------:R-:W-:Y:S02]  /*f4d0*/  USHF.L.U32 UR11, UR21, UR8, URZ ;  /* 0x00000008150b7299 */ /* 0x000fe4000800063f */
[----:B------:R-:W-:-:S02]  /*f4e0*/  ULOP3.LUT UR17, UR8, 0x3, URZ, 0xfc, !UPT ;  /* 0x0000000308117892 */ /* 0x000fc4000f8efc3f */
[----:B------:R-:W-:Y:S02]  /*f4f0*/  UIMAD.WIDE.U32 UR8, UR9, UR16, URZ ;  /* 0x00000010090872a5 */ /* 0x000fe4000f8e003f */
[----:B------:R-:W-:Y:S02]  /*f500*/  USHF.L.U32 UR12, UR21, UR12, URZ ;  /* 0x0000000c150c7299 */ /* 0x000fe4000800063f */
[----:B------:R-:W-:Y:S02]  /*f510*/  USHF.L.U32 UR16, UR21, UR15, URZ ;  /* 0x0000000f15107299 */ /* 0x000fe4000800063f */
[----:B------:R-:W-:Y:S02]  /*f520*/  USEL UR10, UR10, 0xffff, !UP0 ;  /* 0x0000ffff0a0a7887 */ /* 0x000fe4000c000000 */
[----:B------:R-:W-:Y:S02]  /*f530*/  USHF.L.U32 UR17, UR21, UR17, URZ ;  /* 0x0000001115117299 */ /* 0x000fe4000800063f */
[----:B------:R-:W-:-:S02]  /*f540*/  UIMAD.WIDE.U32 UR24, UR8, UR18, URZ ;  /* 0x00000012081872a5 */ /* 0x000fc4000f8e003f */
[----:B------:R-:W-:Y:S02]  /*f550*/  UIMAD UR20, UR9, UR18, URZ ;  /* 0x00000012091472a4 */ /* 0x000fe4000f8e023f */
[----:B------:R-:W-:Y:S02]  /*f560*/  USHF.R.S32.HI UR15, URZ, 0x6, UR19 ;  /* 0x000000063f0f7899 */ /* 0x000fe40008011413 */
[----:B------:R-:W-:Y:S02]  /*f570*/  ULOP3.LUT UR11, UR16, UR11, UR12, 0xfe, !UPT ;  /* 0x0000000b100b7292 */ /* 0x000fe4000f8efe0c */
[----:B------:R-:W-:Y:S02]  /*f580*/  ULOP3.LUT UR10, UR10, 0xffff, URZ, 0xc0, !UPT ;  /* 0x0000ffff0a0a7892 */ /* 0x000fe4000f8ec03f */
[----:B------:R-:W-:Y:S02]  /*f590*/  ULOP3.LUT UR27, UR13, 0x2, URZ, 0xfc, !UPT ;  /* 0x000000020d1b7892 */ /* 0x000fe4000f8efc3f */
[----:B------:R-:W-:-:S02]  /*f5a0*/  ULOP3.LUT UR7, UR7, 0xc0, URZ, 0xc0, !UPT ;  /* 0x000000c007077892 */ /* 0x000fc4000f8ec03f */
[----:B------:R-:W-:Y:S02]  /*f5b0*/  ULOP3.LUT UR6, UR6, 0x3000, URZ, 0xc0, !UPT ;  /* 0x0000300006067892 */ /* 0x000fe4000f8ec03f */
[----:B------:R-:W-:Y:S02]  /*f5c0*/  UIADD3 UR20, UR25, UR20, URZ ;  /* 0x0000001419147290 */ /* 0x000fe4000fffe03f */
[----:B------:R-:W-:Y:S02]  /*f5d0*/  ULOP3.LUT UR21, UR11, UR17, URZ, 0xfc, !UPT ;  /* 0x000000110b157292 */ /* 0x000fe4000f8efc3f */
[----:B------:R-:W-:Y:S02]  /*f5e0*/  USHF.L.U32 UR22, UR22, UR10, URZ ;  /* 0x0000000a16167299 */ /* 0x000fe4000800063f */
[----:B------:R-:W-:Y:S01]  /*f5f0*/  UIADD3 UR31, UR15, 0x1, URZ ;  /* 0x000000010f1f7890 */ /* 0x000fe2000fffe03f */
[----:B------:R-:W-:-:S11]  /*f600*/  ULDC.64 UR32, c[0x0][0x198] ;  /* 0x0000660000207ab9 */ /* 0x000fd60000000a00 */
.L_x_315:
[----:B------:R-:W-:-:S03]  /*f610*/  UMOV UR8, 0xffffffff ;  /* 0xffffffff00087882 */ /* 0x000fc60000000000 */
[----:B------:R-:W-:Y:S05]  /*f620*/  BRA.DIV UR8, `(.L_x_305) ;  /* 0x0000001208947947 */ /* 0x000fea000b800000 */
[----:B------:R-:W-:-:S13]  /*f630*/  ELECT P0, URZ, PT ;  /* 0x00000000003f782f */ /* 0x000fda0003800000 */
.L_x_331:
[----:B------:R-:W0:Y:S01]  /*f640*/  LDC R2, c[0x0][0x28c] ;  /* 0x0000a300ff027b82 */ /* 0x000e220000000800 */
[----:B------:R-:W-:Y:S01]  /*f650*/  BSSY B1, `(.L_x_306) ;  /* 0x000003d000017945 */ /* 0x000fe20003800000 */
[----:B0-----:R-:W-:-:S13]  /*f660*/  ISETP.LT.OR P0, PT, R2, 0x1, !P0 ;  /* 0x000000010200780c */ /* 0x001fda0004701670 */
[----:B------:R-:W-:Y:S05]  /*f670*/  @P0 BRA `(.L_x_307) ;  /* 0x0000000000e80947 */ /* 0x000fea0003800000 */
[----:B------:R-:W-:Y:S01]  /*f680*/  LEA R5, R5, UR28, 0x1 ;  /* 0x0000001c05057c11 */ /* 0x000fe2000f8e08ff */
[----:B------:R-:W-:Y:S01]  /*f690*/  IMAD.MOV.U32 R13, RZ, RZ, RZ ;  /* 0x000000ffff0d7224 */ /* 0x000fe200078e00ff */
[----:B------:R-:W-:Y:S01]  /*f6a0*/  LEA R7, R7, UR7, 0x8 ;  /* 0x0000000707077c11 */ /* 0x000fe2000f8e40ff */
[----:B------:R-:W-:Y:S02]  /*f6b0*/  IMAD.U32 R14, RZ, RZ, UR31 ;  /* 0x0000001fff0e7e24 */ /* 0x000fe4000f8e00ff */
[----:B------:R-:W-:Y:S02]  /*f6c0*/  IMAD.MOV.U32 R2, RZ, RZ, R0 ;  /* 0x000000ffff027224 */ /* 0x000fe400078e0000 */
[----:B------:R-:W-:Y:S02]  /*f6d0*/  IMAD.MOV.U32 R3, RZ, RZ, R8 ;  /* 0x000000ffff037224 */ /* 0x000fe400078e0008 */
[----:B------:R-:W-:-:S07]  /*f6e0*/  IMAD.SHL.U32 R10, R5, 0x40, RZ ;  /* 0x00000040050a7824 */ /* 0x000fce00078e00ff */
.L_x_310:
[----:B------:R-:W0:Y:S01]  /*f6f0*/  S2R R5, SR_CgaCtaId ;  /* 0x0000000000057919 */ /* 0x000e220000008800 */
[----:B------:R-:W-:Y:S01]  /*f700*/  MOV R4, 0x400 ;  /* 0x0000040000047802 */ /* 0x000fe20000000f00 */
[----:B------:R-:W1:Y:S03]  /*f710*/  S2R R15, SR_TID.X ;  /* 0x00000000000f7919 */ /* 0x000e660000002100 */
[----:B0-----:R-:W-:Y:S02]  /*f720*/  LEA R12, R5, R4, 0x18 ;  /* 0x00000004050c7211 */ /* 0x001fe400078ec0ff */
[----:B------:R-:W-:Y:S02]  /*f730*/  SHF.L.U32 R4, R2, 0x1f, RZ ;  /* 0x0000001f02047819 */ /* 0x000fe400000006ff */
[----:B-1----:R-:W-:Y:S01]  /*f740*/  LOP3.LUT P1, RZ, R15, 0x7f, RZ, 0xc0, !PT ;  /* 0x0000007f0fff7812 */ /* 0x002fe2000782c0ff */
[----:B------:R-:W-:-:S04]  /*f750*/  IMAD R11, R3, 0x8, R12 ;  /* 0x00000008030b7824 */ /* 0x000fc800078e020c */
[----:B------:R-:W0:Y:S08]  /*f760*/  SYNCS.PHASECHK.TRANS64.TRYWAIT P0, [R11+URZ+0x48], R4 ;  /* 0x000048040b0075a7 */ /* 0x000e30000800017f */
[----:B------:R-:W1:Y:S01]  /*f770*/  @!P1 LDC R5, c[0x0][0x500] ;  /* 0x00014000ff059b82 */ /* 0x000e620000000800 */
[----:B0-----:R-:W-:Y:S05]  /*f780*/  @!P0 BRA `(.L_x_308) ;  /* 0x00000010005c8947 */ /* 0x001fea0003800000 */
.L_x_332:
[----:B------:R-:W-:Y:S01]  /*f790*/  UPRMT UR8, UR27, 0x9910, URZ ;  /* 0x000099101b087896 */ /* 0x000fe2000800003f */
[----:B-1----:R1:W-:Y:S03]  /*f7a0*/  @!P1 SYNCS.ARRIVE.TRANS64 RZ, [R11+URZ], R5 ;  /* 0x000000050bff99a7 */ /* 0x0023e6000800003f */
[----:B------:R-:W-:-:S06]  /*f7b0*/  UISETP.NE.AND UP0, UPT, UR8, 0x2, UPT ;  /* 0x000000020800788c */ /* 0x000fcc000bf05270 */
[----:B------:R-:W-:-:S13]  /*f7c0*/  PLOP3.LUT P0, PT, PT, PT, UP0, 0x80, 0x0 ;  /* 0x000000000000781c */ /* 0x000fda0003f0f008 */
[----:B-1----:R-:W-:Y:S05]  /*f7d0*/  @P0 BRA `(.L_x_309) ;  /* 0x0000000000040947 */ /* 0x002fea0003800000 */
[----:B------:R-:W-:Y:S01]  /*f7e0*/  BPT.TRAP 0x1 ;  /* 0x000000040000795c */ /* 0x000fe20000300000 */
.L_x_309:
[C---:B0-----:R-:W-:Y:S01]  /*f7f0*/  LEA R4, R3.reuse, UR28, 0x1 ;  /* 0x0000001c03047c11 */ /* 0x041fe2000f8e08ff */
[----:B------:R-:W-:Y:S01]  /*f800*/  VIADD R14, R14, 0xffffffff ;  /* 0xffffffff0e0e7836 */ /* 0x000fe20000000000 */
[----:B------:R-:W-:Y:S01]  /*f810*/  R2UR UR11, R3 ;  /* 0x00000000030b72ca */ /* 0x000fe200000e0000 */
[----:B------:R-:W-:Y:S01]  /*f820*/  UIADD3 UR16, UP0, UR32, 0xf0, URZ ;  /* 0x000000f020107890 */ /* 0x000fe2000ff1e03f */
[----:B------:R-:W-:Y:S01]  /*f830*/  R2UR UR26, R12 ;  /* 0x000000000c1a72ca */ /* 0x000fe200000e0000 */
[----:B------:R-:W-:Y:S01]  /*f840*/  IMAD.U32 R4, R4, 0x1000, R12 ;  /* 0x0000100004047824 */ /* 0x000fe200078e000c */
[----:B------:R-:W-:Y:S01]  /*f850*/  R2UR UR29, R10 ;  /* 0x000000000a1d72ca */ /* 0x000fe200000e0000 */
[----:B------:R-:W-:Y:S01]  /*f860*/  UIADD3 UR34, UP1, UR32, 0x1f0, URZ ;  /* 0x000001f020227890 */ /* 0x000fe2000ff3e03f */
[----:B------:R-:W-:Y:S01]  /*f870*/  R2UR UR9, R11 ;  /* 0x000000000b0972ca */ /* 0x000fe200000e0000 */
[----:B------:R-:W-:Y:S01]  /*f880*/  UIADD3.X UR17, URZ, UR33, URZ, UP0, !UPT ;  /* 0x000000213f117290 */ /* 0x000fe200087fe43f */
[----:B------:R-:W-:Y:S01]  /*f890*/  R2UR UR8, R4 ;  /* 0x00000000040872ca */ /* 0x000fe200000e0000 */
[----:B------:R-:W-:Y:S01]  /*f8a0*/  UPRMT UR23, URZ, 0x5410, UR22 ;  /* 0x000054103f177896 */ /* 0x000fe20008000016 */
[----:B------:R-:W-:Y:S01]  /*f8b0*/  R2UR UR10, R13 ;  /* 0x000000000d0a72ca */ /* 0x000fe200000e0000 */
[----:B------:R-:W-:Y:S01]  /*f8c0*/  VIADD R3, R3, 0x1 ;  /* 0x0000000103037836 */ /* 0x000fe20000000000 */
[----:B------:R-:W-:Y:S01]  /*f8d0*/  R2UR UR12, R6 ;  /* 0x00000000060c72ca */ /* 0x000fe200000e0000 */
[----:B------:R-:W-:Y:S01]  /*f8e0*/  ULEA UR11, UR11, UR6, 0xe ;  /* 0x000000060b0b7291 */ /* 0x000fe2000f8e703f */
[----:B------:R-:W-:Y:S01]  /*f8f0*/  R2UR UR30, R7 ;  /* 0x00000000071e72ca */ /* 0x000fe200000e0000 */
[----:B------:R-:W-:Y:S01]  /*f900*/  UPRMT UR36, URZ, 0x5410, UR21 ;  /* 0x000054103f247896 */ /* 0x000fe20008000015 */
[----:B------:R-:W-:Y:S01]  /*f910*/  ISETP.GT.AND P1, PT, R14, 0x1, PT ;  /* 0x000000010e00780c */ /* 0x000fe20003f24270 */
[----:B------:R-:W-:Y:S01]  /*f920*/  UIADD3 UR26, UR26, 0x12180, UR11 ;  /* 0x000121801a1a7890 */ /* 0x000fe2000fffe00b */
[----:B------:R-:W-:Y:S01]  /*f930*/  ISETP.NE.AND P0, PT, R3, 0x9, PT ;  /* 0x000000090300780c */ /* 0x000fe20003f05270 */
[----:B------:R-:W-:Y:S01]  /*f940*/  UIADD3.X UR35, URZ, UR33, URZ, UP1, !UPT ;  /* 0x000000213f237290 */ /* 0x000fe20008ffe43f */
[----:B------:R-:W-:Y:S01]  /*f950*/  VIADD R13, R13, 0x40 ;  /* 0x000000400d0d7836 */ /* 0x000fe20000000000 */
[----:B------:R-:W-:Y:S01]  /*f960*/  UIADD3 UR8, UR8, 0x180, URZ ;  /* 0x0000018008087890 */ /* 0x000fe2000fffe03f */
[----:B------:R-:W-:Y:S01]  /*f970*/  SEL R5, RZ, 0x1, P0 ;  /* 0x00000001ff057807 */ /* 0x000fe20000000000 */
[----:B------:R-:W-:Y:S01]  /*f980*/  UMOV UR18, 0x0 ;  /* 0x0000000000127882 */ /* 0x000fe20000000000 */
[----:B------:R-:W-:Y:S01]  /*f990*/  UMOV UR19, 0x10000000 ;  /* 0x1000000000137882 */ /* 0x000fe20000000000 */
[----:B------:R-:W-:Y:S01]  /*f9a0*/  UMOV UR11, UR29 ;  /* 0x0000001d000b7c82 */ /* 0x000fe20008000000 */
[----:B------:R-:W-:-:S02]  /*f9b0*/  LOP3.LUT R2, R2, R5, RZ, 0x3c, !PT ;  /* 0x0000000502027212 */ /* 0x000fc400078e3cff */
[----:B------:R-:W-:Y:S02]  /*f9c0*/  SEL R3, R3, RZ, P0 ;  /* 0x000000ff03037207 */ /* 0x000fe40000000000 */
[----:B------:R0:W-:Y:S02]  /*f9d0*/  UTMALDG.3D.MULTICAST [UR8], [UR16], UR23, desc[UR18] ;  /* 0x00001208100073b4 */ /* 0x0001e40008011817 */
[----:B0-----:R-:W-:Y:S01]  /*f9e0*/  UMOV UR8, UR26 ;  /* 0x0000001a00087c82 */ /* 0x001fe20008000000 */
[----:B------:R-:W-:Y:S02]  /*f9f0*/  UMOV UR11, UR30 ;  /* 0x0000001e000b7c82 */ /* 0x000fe40008000000 */
[----:B------:R0:W-:Y:S02]  /*fa00*/  UTMALDG.3D.MULTICAST [UR8], [UR34], UR36, desc[UR18] ;  /* 0x00001208220073b4 */ /* 0x0001e40008011824 */
[----:B0-----:R-:W-:Y:S05]  /*fa10*/  @P1 BRA `(.L_x_310) ;  /* 0xfffffffc00341947 */ /* 0x001fea000383ffff */
.L_x_307:
[----:B------:R-:W-:Y:S05]  /*fa20*/  BSYNC B1 ;  /* 0x0000000000017941 */ /* 0x000fea0003800000 */
.L_x_306:
[----:B------:R-:W2:Y:S01]  /*fa30*/  LDL.LU R15, [R1+0x80] ;  /* 0x00008000010f7983 */ /* 0x000ea20000300800 */
[----:B------:R-:W-:Y:S01]  /*fa40*/  LOP3.LUT P1, RZ, R9, 0xff, RZ, 0xc0, !PT ;  /* 0x000000ff09ff7812 */ /* 0x000fe2000782c0ff */
[----:B------:R-:W-:Y:S01]  /*fa50*/  VIADD R8, R8, UR15 ;  /* 0x0000000f08087c36 */ /* 0x000fe20008000000 */
[----:B------:R-:W-:Y:S01]  /*fa60*/  ULDC.64 UR8, c[0x0][0x650] ;  /* 0x0001940000087ab9 */ /* 0x000fe20000000a00 */
[----:B------:R-:W3:Y:S01]  /*fa70*/  LDL.LU R12, [R1+0x84] ;  /* 0x00008400010c7983 */ /* 0x000ee20000300800 */
[----:B------:R-:W-:Y:S01]  /*fa80*/  IMAD.U32 R5, RZ, RZ, UR15 ;  /* 0x0000000fff057e24 */ /* 0x000fe2000f8e00ff */
[----:B------:R-:W-:Y:S01]  /*fa90*/  UISETP.GE.U32.AND UP0, UPT, UR15, 0x9, UPT ;  /* 0x000000090f00788c */ /* 0x000fe2000bf06070 */
[----:B------:R-:W-:Y:S01]  /*faa0*/  ISETP.GT.U32.AND P0, PT, R8, 0x8, PT ;  /* 0x000000080800780c */ /* 0x000fe20003f04070 */
[----:B------:R-:W-:Y:S01]  /*fab0*/  BSSY B1, `(.L_x_311) ;  /* 0x000006d000017945 */ /* 0x000fe20003800000 */
[----:B------:R-:W-:Y:S01]  /*fac0*/  IMAD.MOV.U32 R7, RZ, RZ, -0x1 ;  /* 0xffffffffff077424 */ /* 0x000fe200078e00ff */
[----:B------:R-:W-:Y:S01]  /*fad0*/  PRMT R9, RZ, 0x7610, R9 ;  /* 0x00007610ff097816 */ /* 0x000fe20000000009 */
[----:B------:R-:W-:Y:S01]  /*fae0*/  IMAD.MOV.U32 R6, RZ, RZ, -0x1 ;  /* 0xffffffffff067424 */ /* 0x000fe200078e00ff */
[----:B------:R-:W-:-:S02]  /*faf0*/  ISETP.LT.U32.AND P0, PT, R5, 0x9, P0 ;  /* 0x000000090500780c */ /* 0x000fc40000701070 */
[----:B------:R-:W0:Y:S01]  /*fb00*/  @P1 S2R R3, SR_CgaCtaId ;  /* 0x0000000000031919 */ /* 0x000e220000008800 */
[----:B------:R-:W-:Y:S02]  /*fb10*/  @P1 MOV R2, 0x400 ;  /* 0x0000040000021802 */ /* 0x000fe40000000f00 */
[----:B------:R-:W-:Y:S02]  /*fb20*/  PLOP3.LUT P3, PT, PT, PT, UP0, 0x80, 0x0 ;  /* 0x000000000000781c */ /* 0x000fe40003f6f008 */
[----:B0-----:R-:W-:Y:S01]  /*fb30*/  @P1 LEA R4, R3, R2, 0x18 ;  /* 0x0000000203041211 */ /* 0x001fe200078ec0ff */
[----:B------:R-:W-:-:S03]  /*fb40*/  IMAD.WIDE.U32 R2, R8, 0x38e38e39, RZ ;  /* 0x38e38e3908027825 */ /* 0x000fc600078e00ff */
[----:B------:R0:W-:Y:S02]  /*fb50*/  @P1 SYNCS.ARRIVE.TRANS64.A1T0 RZ, [R4+URZ+0xa8], RZ ;  /* 0x0000a8ff04ff19a7 */ /* 0x0001e4000810003f */
[----:B------:R-:W-:Y:S02]  /*fb60*/  SHF.R.U32.HI R5, RZ, 0x1, R3 ;  /* 0x00000001ff057819 */ /* 0x000fe40000011603 */
[----:B------:R-:W-:Y:S02]  /*fb70*/  SEL R3, RZ, 0x1, !P0 ;  /* 0x00000001ff037807 */ /* 0x000fe40004000000 */
[----:B------:R-:W-:Y:S01]  /*fb80*/  PRMT R2, RZ, 0x7610, R2 ;  /* 0x00007610ff027816 */ /* 0x000fe20000000002 */
[----:B------:R-:W-:Y:S01]  /*fb90*/  IMAD R8, R5, -0x9, R8 ;  /* 0xfffffff705087824 */ /* 0x000fe200078e0208 */
[----:B------:R-:W-:-:S04]  /*fba0*/  LOP3.LUT R0, R0, R3, RZ, 0x3c, !PT ;  /* 0x0000000300007212 */ /* 0x000fc800078e3cff */
[----:B------:R-:W-:Y:S01]  /*fbb0*/  @P3 LOP3.LUT R0, R0, 0x1, R5, 0x78, !PT ;  /* 0x0000000100003812 */ /* 0x000fe200078e7805 */
[----:B------:R-:W-:Y:S01]  /*fbc0*/  IMAD.MOV.U32 R5, RZ, RZ, -0x1 ;  /* 0xffffffffff057424 */ /* 0x000fe200078e00ff */
[----:B---3--:R-:W-:-:S04]  /*fbd0*/  IADD3 R12, P1, R12, UR24, RZ ;  /* 0x000000180c0c7c10 */ /* 0x008fc8000ff3e0ff */
[----:B--2---:R-:W-:Y:S01]  /*fbe0*/  IADD3.X R15, R15, UR20, RZ, P1, !PT ;  /* 0x000000140f0f7c10 */ /* 0x004fe20008ffe4ff */
[----:B------:R0:W-:Y:S01]  /*fbf0*/  STL [R1+0x84], R12 ;  /* 0x0000840c01007387 */ /* 0x0001e20000100800 */
[----:B------:R-:W-:-:S03]  /*fc00*/  ISETP.GE.U32.AND P0, PT, R12, UR8, PT ;  /* 0x000000080c007c0c */ /* 0x000fc6000bf06070 */
[----:B------:R0:W-:Y:S01]  /*fc10*/  STL [R1+0x80], R15 ;  /* 0x0000800f01007387 */ /* 0x0001e20000100800 */
[----:B------:R-:W-:-:S13]  /*fc20*/  ISETP.GE.U32.AND.EX P0, PT, R15, UR9, PT, P0 ;  /* 0x000000090f007c0c */ /* 0x000fda000bf06100 */
[----:B0-----:R-:W-:Y:S05]  /*fc30*/  @P0 BRA `(.L_x_312) ;  /* 0x0000000400500947 */ /* 0x001fea0003800000 */
[----:B------:R-:W-:Y:S01]  /*fc40*/  ULDC.64 UR8, c[0x0][0x628] ;  /* 0x00018a0000087ab9 */ /* 0x000fe20000000a00 */
[----:B------:R-:W0:Y:S01]  /*fc50*/  S2R R11, SR_CTAID.X ;  /* 0x00000000000b7919 */ /* 0x000e220000002500 */
[----:B------:R-:W-:Y:S01]  /*fc60*/  ISETP.NE.U32.AND P0, PT, RZ, UR8, PT ;  /* 0x00000008ff007c0c */ /* 0x000fe2000bf05070 */
[----:B------:R-:W-:Y:S01]  /*fc70*/  ULDC UR11, c[0x0][0x630] ;  /* 0x00018c00000b7ab9 */ /* 0x000fe20000000800 */
[----:B------:R-:W-:Y:S01]  /*fc80*/  IMAD.MOV.U32 R2, RZ, RZ, R12 ;  /* 0x000000ffff027224 */ /* 0x000fe200078e000c */
[----:B------:R-:W1:Y:S01]  /*fc90*/  S2R R10, SR_CTAID.Y ;  /* 0x00000000000a7919 */ /* 0x000e620000002600 */
[----:B------:R-:W-:Y:S01]  /*fca0*/  ISETP.NE.AND.EX P0, PT, RZ, UR9, PT, P0 ;  /* 0x00000009ff007c0c */ /* 0x000fe2000bf05300 */
[----:B------:R-:W-:-:S12]  /*fcb0*/  IMAD.MOV.U32 R3, RZ, RZ, R15 ;  /* 0x000000ffff037224 */ /* 0x000fd800078e000f */
[----:B------:R-:W-:Y:S05]  /*fcc0*/  @!P0 BRA `(.L_x_313) ;  /* 0x0000000000288947 */ /* 0x000fea0003800000 */
[----:B------:R-:W-:Y:S02]  /*fcd0*/  ULDC UR10, c[0x0][0x634] ;  /* 0x00018d00000a7ab9 */ /* 0x000fe40000000800 */
[----:B------:R-:W-:-:S05]  /*fce0*/  IADD3 R7, P0, R12, UR10, RZ ;  /* 0x0000000a0c077c10 */ /* 0x000fca000ff1e0ff */
[----:B------:R-:W-:-:S04]  /*fcf0*/  IMAD.X R13, RZ, RZ, R15, P0 ;  /* 0x000000ffff0d7224 */ /* 0x000fc800000e060f */
[----:B------:R-:W-:-:S04]  /*fd00*/  IMAD.WIDE.U32 R4, R13, UR8, RZ ;  /* 0x000000080d047c25 */ /* 0x000fc8000f8e00ff */
[----:B------:R-:W-:-:S04]  /*fd10*/  IMAD.WIDE.U32 R4, P0, R7, UR9, R4 ;  /* 0x0000000907047c25 */ /* 0x000fc8000f800004 */
[----:B------:R-:W-:-:S04]  /*fd20*/  IMAD.WIDE.U32 R6, R7, UR8, RZ ;  /* 0x0000000807067c25 */ /* 0x000fc8000f8e00ff */
[----:B------:R-:W-:Y:S01]  /*fd30*/  IMAD.X R3, RZ, RZ, RZ, P0 ;  /* 0x000000ffff037224 */ /* 0x000fe200000e06ff */
[----:B------:R-:W-:Y:S01]  /*fd40*/  IADD3 RZ, P0, R7, R4, RZ ;  /* 0x0000000407ff7210 */ /* 0x000fe20007f1e0ff */
[----:B------:R-:W-:-:S04]  /*fd50*/  IMAD.MOV.U32 R2, RZ, RZ, R5 ;  /* 0x000000ffff027224 */ /* 0x000fc800078e0005 */
[----:B------:R-:W-:-:S08]  /*fd60*/  IMAD.WIDE.U32.X R2, R13, UR9, R2, P0 ;  /* 0x000000090d027c25 */ /* 0x000fd000080e0402 */
.L_x_313:
[--C-:B------:R-:W-:Y:S01]  /*fd70*/  SHF.R.U64 R6, R2, UR11, R3.reuse ;  /* 0x0000000b02067c19 */ /* 0x100fe20008001203 */
[----:B------:R-:W-:Y:S01]  /*fd80*/  ULDC.64 UR8, c[0x0][0x620] ;  /* 0x0001880000087ab9 */ /* 0x000fe20000000a00 */
[----:B------:R-:W-:Y:S01]  /*fd90*/  SHF.R.U32.HI R2, RZ, UR11, R3 ;  /* 0x0000000bff027c19 */ /* 0x000fe20008011603 */
[----:B------:R-:W-:Y:S01]  /*fda0*/  IMAD.MOV.U32 R3, RZ, RZ, R15 ;  /* 0x000000ffff037224 */ /* 0x000fe200078e000f */
[----:B------:R-:W-:Y:S01]  /*fdb0*/  IADD3 R5, P0, RZ, -R6, RZ ;  /* 0x80000006ff057210 */ /* 0x000fe20007f1e0ff */
[----:B------:R-:W2:Y:S01]  /*fdc0*/  LDC R16, c[0x0][0x144] ;  /* 0x00005100ff107b82 */ /* 0x000ea20000000800 */
[----:B0-----:R-:W-:Y:S01]  /*fdd0*/  I2FP.F32.U32 R7, R11 ;  /* 0x0000000b00077245 */ /* 0x001fe20000201000 */
[----:B------:R-:W-:Y:S01]  /*fde0*/  ULDC.64 UR16, c[0x0][0x640] ;  /* 0x0001900000107ab9 */ /* 0x000fe20000000a00 */
[----:B------:R-:W-:Y:S01]  /*fdf0*/  ULDC UR10, c[0x0][0x608] ;  /* 0x00018200000a7ab9 */ /* 0x000fe20000000800 */
[----:B------:R-:W-:Y:S01]  /*fe00*/  IMAD.X R2, RZ, RZ, ~R2, P0 ;  /* 0x000000ffff027224 */ /* 0x000fe200000e0e02 */
[----:B------:R-:W-:-:S03]  /*fe10*/  ISETP.NE.U32.AND P0, PT, RZ, UR16, PT ;  /* 0x00000010ff007c0c */ /* 0x000fc6000bf05070 */
[----:B------:R-:W-:Y:S01]  /*fe20*/  IMAD R4, R2, UR8, RZ ;  /* 0x0000000802047c24 */ /* 0x000fe2000f8e02ff */
[----:B------:R-:W0:Y:S01]  /*fe30*/  LDC R13, c[0x0][0x148] ;  /* 0x00005200ff0d7b82 */ /* 0x000e220000000800 */
[----:B------:R-:W-:Y:S01]  /*fe40*/  IMAD.MOV.U32 R2, RZ, RZ, R12 ;  /* 0x000000ffff027224 */ /* 0x000fe200078e000c */
[----:B------:R-:W-:-:S03]  /*fe50*/  ISETP.NE.AND.EX P0, PT, RZ, UR17, PT, P0 ;  /* 0x00000011ff007c0c */ /* 0x000fc6000bf05300 */
[----:B------:R-:W-:Y:S01]  /*fe60*/  IMAD.WIDE.U32 R2, R5, UR8, R2 ;  /* 0x0000000805027c25 */ /* 0x000fe2000f8e0002 */
[----:B------:R-:W-:-:S03]  /*fe70*/  ULDC UR8, c[0x0][0x150] ;  /* 0x0000540000087ab9 */ /* 0x000fc60000000800 */
[----:B------:R-:W-:Y:S02]  /*fe80*/  IMAD R5, R5, UR9, R4 ;  /* 0x0000000905057c24 */ /* 0x000fe4000f8e0204 */
[----:B------:R-:W-:Y:S01]  /*fe90*/  FMUL R4, R7, UR8 ;  /* 0x0000000807047c20 */ /* 0x000fe20008400000 */
[----:B------:R-:W-:Y:S01]  /*fea0*/  ULDC UR8, c[0x0][0x618] ;  /* 0x0001860000087ab9 */ /* 0x000fe20000000800 */
[----:B------:R-:W-:Y:S01]  /*feb0*/  ULDC UR9, c[0x0][0x154] ;  /* 0x0000550000097ab9 */ /* 0x000fe20000000800 */
[----:B------:R-:W-:-:S03]  /*fec0*/  IMAD.IADD R3, R3, 0x1, R5 ;  /* 0x0000000103037824 */ /* 0x000fc600078e0205 */
[----:B------:R-:W3:Y:S02]  /*fed0*/  F2I.U32.TRUNC.NTZ R4, R4 ;  /* 0x0000000400047305 */ /* 0x000ee4000020f000 */
[----:B------:R-:W-:Y:S02]  /*fee0*/  SHF.R.U64 R7, R2, UR8, R3 ;  /* 0x0000000802077c19 */ /* 0x000fe40008001203 */
[----:B-1----:R-:W-:-:S05]  /*fef0*/  I2FP.F32.U32 R2, R10 ;  /* 0x0000000a00027245 */ /* 0x002fca0000201000 */
[----:B------:R-:W-:Y:S01]  /*ff00*/  FMUL R5, R2, UR9 ;  /* 0x0000000902057c20 */ /* 0x000fe20008400000 */
[----:B------:R-:W-:Y:S01]  /*ff10*/  SHF.R.U32.HI R2, RZ, UR8, R3 ;  /* 0x00000008ff027c19 */ /* 0x000fe20008011603 */
[----:B------:R-:W-:Y:S02]  /*ff20*/  ULDC UR8, c[0x0][0x658] ;  /* 0x0001960000087ab9 */ /* 0x000fe40000000800 */
[----:B------:R1:W4:Y:S01]  /*ff30*/  F2I.U32.TRUNC.NTZ R15, R5 ;  /* 0x00000005000f7305 */ /* 0x000322000020f000 */
[--C-:B------:R-:W-:Y:S02]  /*ff40*/  SHF.R.U64 R14, R7, UR10, R2.reuse ;  /* 0x0000000a070e7c19 */ /* 0x100fe40008001202 */
[----:B------:R-:W-:Y:S01]  /*ff50*/  SHF.R.U32.HI R3, RZ, UR10, R2 ;  /* 0x0000000aff037c19 */ /* 0x000fe20008011602 */
[----:B---3--:R-:W-:-:S03]  /*ff60*/  IMAD.MOV R2, RZ, RZ, -R4 ;  /* 0x000000ffff027224 */ /* 0x008fc600078e0a04 */
[----:B------:R-:W-:Y:S01]  /*ff70*/  SHF.R.U64 R12, R14, UR8, R3 ;  /* 0x000000080e0c7c19 */ /* 0x000fe20008001203 */
[----:B--2---:R-:W-:Y:S01]  /*ff80*/  IMAD R17, R16, R2, R11 ;  /* 0x0000000210117224 */ /* 0x004fe200078e020b */
[----:B------:R-:W-:-:S03]  /*ff90*/  SHF.R.U32.HI R4, RZ, UR8, R3 ;  /* 0x00000008ff047c19 */ /* 0x000fc60008011603 */
[----:B------:R-:W-:Y:S02]  /*ffa0*/  IMAD.MOV.U32 R2, RZ, RZ, R12 ;  /* 0x000000ffff027224 */ /* 0x000fe400078e000c */
[----:B------:R-:W-:Y:S01]  /*ffb0*/  IMAD.MOV.U32 R3, RZ, RZ, R4 ;  /* 0x000000ffff037224 */ /* 0x000fe200078e0004 */
[----:B-1--4-:R-:W-:Y:S06]  /*ffc0*/  @!P0 BRA `(.L_x_314) ;  /* 0x0000000000288947 */ /* 0x012fec0003800000 */
[----:B------:R-:W-:Y:S02]  /*ffd0*/  ULDC UR8, c[0x0][0x64c] ;  /* 0x0001930000087ab9 */ /* 0x000fe40000000800 */
[----:B------:R-:W-:-:S05]  /*ffe0*/  IADD3 R3, P0, R12, UR8, RZ ;  /* 0x000000080c037c10 */ /* 0x000fca000ff1e0ff */
[----:B------:R-:W-:-:S04]  /*fff0*/  IMAD.X R11, RZ, RZ, R4, P0 ;  /* 0x000000ffff0b7224 */ /* 0x000fc800000e0604 */
[----:B------:R-:W-:-:S04]  /*10000*/  IMAD.WIDE.U32 R4, R11, UR16, RZ ;  /* 0x000000100b047c25 */ /* 0x000fc8000f8e00ff */
[----:B------:R-:W-:-:S04]  /*10010*/  IMAD.WIDE.U32 R4, P0, R3, UR17, R4 ;  /* 0x0000001103047c25 */ /* 0x000fc8000f800004 */
[----:B------:R-:W-:-:S04]  /*10020*/  IMAD.WIDE.U32 R2, R3, UR16, RZ ;  /* 0x0000001003027c25 */ /* 0x000fc8000f8e00ff */
[----:B------:R-:W-:Y:S01]  /*10030*/  IMAD.MOV.U32 R2, RZ, RZ, R5 ;  /* 0x000000ffff027224 */ /* 0x000fe200078e0005 */
[----:B------:R-:W-:Y:S01]  /*10040*/  IADD3 RZ, P1, R3, R4, RZ ;  /* 0x0000000403ff7210 */ /* 0x000fe20007f3e0ff */
[----:B------:R-:W-:-:S04]  /*10050*/  IMAD.X R3, RZ, RZ, RZ, P0 ;  /* 0x000000ffff037224 */ /* 0x000fc800000e06ff */
[----:B------:R-:W-:-:S08]  /*10060*/  IMAD.WIDE.U32.X R2, R11, UR17, R2, P1 ;  /* 0x000000110b027c25 */ /* 0x000fd000088e0402 */
.L_x_314:
[----:B------:R-:W-:Y:S01]  /*10070*/  ULDC UR8, c[0x0][0x648] ;  /* 0x0001920000087ab9 */ /* 0x000fe20000000800 */
[----:B------:R-:W-:Y:S01]  /*10080*/  IMAD.MOV R15, RZ, RZ, -R15 ;  /* 0x000000ffff0f7224 */ /* 0x000fe200078e0a0f */
[----:B------:R-:W-:Y:S01]  /*10090*/  SHF.R.U64 R3, R2, UR8, R3 ;  /* 0x0000000802037c19 */ /* 0x000fe20008001203 */
[----:B------:R-:W-:Y:S01]  /*100a0*/  ULDC UR8, c[0x0][0x638] ;  /* 0x00018e0000087ab9 */ /* 0x000fe20000000800 */
[----:B------:R-:W-:Y:S01]  /*100b0*/  LOP3.LUT R2, R14, UR14, RZ, 0xc0, !PT ;  /* 0x0000000e0e027c12 */ /* 0x000fe2000f8ec0ff */
[----:B0-----:R-:W-:Y:S01]  /*100c0*/  @P2 IMAD R17, R13, R15, R10 ;  /* 0x0000000f0d112224 */ /* 0x001fe200078e020a */
[----:B------:R-:W-:Y:S01]  /*100d0*/  LOP3.LUT R7, R7, UR4, RZ, 0xc0, !PT ;  /* 0x0000000407077c12 */ /* 0x000fe2000f8ec0ff */
[----:B------:R-:W-:Y:S01]  /*100e0*/  IMAD.MOV R5, RZ, RZ, -R3 ;  /* 0x000000ffff057224 */ /* 0x000fe200078e0a03 */
[----:B------:R-:W-:Y:S01]  /*100f0*/  ULDC UR9, c[0x0][0x610] ;  /* 0x0001840000097ab9 */ /* 0x000fe20000000800 */
[----:B------:R-:W-:Y:S02]  /*10100*/  IMAD R2, R3, UR5, R2 ;  /* 0x0000000503027c24 */ /* 0x000fe4000f8e0202 */
[----:B------:R-:W-:Y:S01]  /*10110*/  IMAD R12, R5, UR8, R12 ;  /* 0x00000008050c7c24 */ /* 0x000fe2000f8e020c */
[----:B------:R-:W-:Y:S01]  /*10120*/  ULDC UR8, c[0x0][0x600] ;  /* 0x0001800000087ab9 */ /* 0x000fe20000000800 */
[----:B------:R-:W-:-:S02]  /*10130*/  IMAD R5, R2, UR9, R17 ;  /* 0x0000000902057c24 */ /* 0x000fc4000f8e0211 */
[----:B------:R-:W-:Y:S02]  /*10140*/  IMAD R12, R12, UR8, R7 ;  /* 0x000000080c0c7c24 */ /* 0x000fe4000f8e0207 */
[----:B------:R-:W-:-:S03]  /*10150*/  IMAD.MOV.U32 R2, RZ, RZ, 0x1 ;  /* 0x00000001ff027424 */ /* 0x000fc600078e00ff */
[----:B------:R-:W-:Y:S02]  /*10160*/  SEL R7, R12, R5, !P2 ;  /* 0x000000050c077207 */ /* 0x000fe40005000000 */
[----:B------:R-:W-:-:S07]  /*10170*/  SEL R5, R5, R12, !P2 ;  /* 0x0000000c05057207 */ /* 0x000fce0005000000 */
.L_x_312:
[----:B------:R-:W-:Y:S05]  /*10180*/  BSYNC B1 ;  /* 0x0000000000017941 */ /* 0x000fea0003800000 */
.L_x_311:
[----:B------:R-:W-:-:S13]  /*10190*/  LOP3.LUT P0, RZ, R2, 0xff, RZ, 0xc0, !PT ;  /* 0x000000ff02ff7812 */ /* 0x000fda000780c0ff */
[----:B------:R-:W-:Y:S05]  /*101a0*/  @P0 BRA `(.L_x_315) ;  /* 0xfffffff400180947 */ /* 0x000fea000383ffff */
[----:B------:R-:W-:Y:S05]  /*101b0*/  BSYNC B0 ;  /* 0x0000000000007941 */ /* 0x000fea0003800000 */
.L_x_304:
[----:B------:R-:W-:-:S03]  /*101c0*/  UMOV UR8, 0xffffffff ;  /* 0xffffffff00087882 */ /* 0x000fc60000000000 */
[----:B------:R-:W-:Y:S05]  /*101d0*/  BRA.DIV UR8, `(.L_x_316) ;  /* 0x0000000608dc7947 */ /* 0x000fea000b800000 */
[----:B------:R-:W-:-:S13]  /*101e0*/  ELECT P0, URZ, PT ;  /* 0x00000000003f782f */ /* 0x000fda0003800000 */
.L_x_335:
[----:B------:R-:W-:Y:S04]  /*101f0*/  BSSY B0, `(.L_x_317) ;  /* 0x0000059000007945 */ /* 0x000fe80003800000 */
[----:B------:R-:W-:Y:S05]  /*10200*/  @!P0 BRA `(.L_x_318) ;  /* 0x00000004005c8947 */ /* 0x000fea0003800000 */
[----:B------:R-:W-:-:S04]  /*10210*/  ULOP3.LUT UR8, UR13, 0x2, URZ, 0xfc, !UPT ;  /* 0x000000020d087892 */ /* 0x000fc8000f8efc3f */
[----:B------:R-:W-:-:S06]  /*10220*/  UISETP.NE.AND UP0, UPT, UR8, 0x3, UPT ;  /* 0x000000030800788c */ /* 0x000fcc000bf05270 */
[----:B------:R-:W-:-:S13]  /*10230*/  PLOP3.LUT P0, PT, PT, PT, UP0, 0x80, 0x0 ;  /* 0x000000000000781c */ /* 0x000fda0003f0f008 */
[----:B------:R-:W-:Y:S05]  /*10240*/  @!P0 BRA `(.L_x_319) ;  /* 0x0000000000048947 */ /* 0x000fea0003800000 */
[----:B------:R-:W-:Y:S01]  /*10250*/  BPT.TRAP 0x1 ;  /* 0x000000040000795c */ /* 0x000fe20000300000 */
.L_x_319:
[----:B------:R-:W0:Y:S01]  /*10260*/  S2R R3, SR_CgaCtaId ;  /* 0x0000000000037919 */ /* 0x000e220000008800 */
[----:B------:R-:W-:-:S04]  /*10270*/  MOV R2, 0x400 ;  /* 0x0000040000027802 */ /* 0x000fc80000000f00 */
[----:B0-----:R-:W-:Y:S02]  /*10280*/  LEA R3, R3, R2, 0x18 ;  /* 0x0000000203037211 */ /* 0x001fe400078ec0ff */
[----:B------:R-:W-:-:S03]  /*10290*/  SHF.L.U32 R2, R0, 0x1f, RZ ;  /* 0x0000001f00027819 */ /* 0x000fc600000006ff */
[----:B------:R-:W-:-:S04]  /*102a0*/  VIADD R3, R3, 0x48 ;  /* 0x0000004803037836 */ /* 0x000fc80000000000 */
[C---:B------:R-:W-:Y:S02]  /*102b0*/  IMAD R7, R8.reuse, 0x8, R3 ;  /* 0x0000000808077824 */ /* 0x040fe400078e0203 */
[----:B------:R-:W-:Y:S02]  /*102c0*/  VIADD R8, R8, 0x1 ;  /* 0x0000000108087836 */ /* 0x000fe40000000000 */
[----:B------:R-:W0:Y:S03]  /*102d0*/  SYNCS.PHASECHK.TRANS64.TRYWAIT P0, [R7+URZ], R2 ;  /* 0x00000002070075a7 */ /* 0x000e26000800017f */
[----:B------:R-:W-:-:S04]  /*102e0*/  ISETP.NE.AND P1, PT, R8, 0x9, PT ;  /* 0x000000090800780c */ /* 0x000fc80003f25270 */
[----:B------:R-:W-:Y:S02]  /*102f0*/  SEL R5, RZ, 0x1, P1 ;  /* 0x00000001ff057807 */ /* 0x000fe40000800000 */
[----:B------:R-:W-:Y:S02]  /*10300*/  SEL R8, R8, RZ, P1 ;  /* 0x000000ff08087207 */ /* 0x000fe40000800000 */
[----:B------:R-:W-:-:S03]  /*10310*/  LOP3.LUT R5, R0, R5, RZ, 0x3c, !PT ;  /* 0x0000000500057212 */ /* 0x000fc600078e3cff */
[----:B------:R-:W-:Y:S01]  /*10320*/  IMAD R9, R8, 0x8, R3 ;  /* 0x0000000808097824 */ /* 0x000fe200078e0203 */
[----:B------:R-:W-:Y:S01]  /*10330*/  SHF.L.U32 R4, R5, 0x1f, RZ ;  /* 0x0000001f05047819 */ /* 0x000fe200000006ff */
[----:B0-----:R-:W-:Y:S06]  /*10340*/  @!P0 BRA `(.L_x_320) ;  /* 0x0000000400a08947 */ /* 0x001fec0003800000 */
.L_x_336:
[----:B------:R-:W1:Y:S01]  /*10350*/  SYNCS.PHASECHK.TRANS64.TRYWAIT P0, [R9+URZ], R4 ;  /* 0x00000004090075a7 */ /* 0x000e62000800017f */
[----:B------:R-:W-:-:S05]  /*10360*/  VIADD R0, R8, 0x1 ;  /* 0x0000000108007836 */ /* 0x000fca0000000000 */
[----:B------:R-:W-:-:S04]  /*10370*/  ISETP.NE.AND P1, PT, R0, 0x9, PT ;  /* 0x000000090000780c */ /* 0x000fc80003f25270 */
[----:B0-----:R-:W-:Y:S02]  /*10380*/  SEL R2, RZ, 0x1, P1 ;  /* 0x00000001ff027807 */ /* 0x001fe40000800000 */
[----:B------:R-:W-:Y:S02]  /*10390*/  SEL R0, R0, RZ, P1 ;  /* 0x000000ff00007207 */ /* 0x000fe40000800000 */
[----:B------:R-:W-:-:S03]  /*103a0*/  LOP3.LUT R7, R5, R2, RZ, 0x3c, !PT ;  /* 0x0000000205077212 */ /* 0x000fc600078e3cff */
[----:B------:R-:W-:Y:S01]  /*103b0*/  IMAD R6, R0, 0x8, R3 ;  /* 0x0000000800067824 */ /* 0x000fe200078e0203 */
[----:B------:R-:W-:Y:S01]  /*103c0*/  SHF.L.U32 R5, R7, 0x1f, RZ ;  /* 0x0000001f07057819 */ /* 0x000fe200000006ff */
[----:B-1----:R-:W-:Y:S06]  /*103d0*/  @!P0 BRA `(.L_x_321) ;  /* 0x0000000400908947 */ /* 0x002fec0003800000 */
.L_x_337:
[----:B------:R-:W1:Y:S01]  /*103e0*/  SYNCS.PHASECHK.TRANS64.TRYWAIT P0, [R6+URZ], R5 ;  /* 0x00000005060075a7 */ /* 0x000e62000800017f */
[----:B------:R-:W-:-:S05]  /*103f0*/  VIADD R0, R0, 0x1 ;  /* 0x0000000100007836 */ /* 0x000fca0000000000 */
[----:B------:R-:W-:-:S04]  /*10400*/  ISETP.NE.AND P1, PT, R0, 0x9, PT ;  /* 0x000000090000780c */ /* 0x000fc80003f25270 */
[----:B------:R-:W-:Y:S02]  /*10410*/  SEL R2, RZ, 0x1, P1 ;  /* 0x00000001ff027807 */ /* 0x000fe40000800000 */
[----:B------:R-:W-:Y:S02]  /*10420*/  SEL R0, R0, RZ, P1 ;  /* 0x000000ff00007207 */ /* 0x000fe40000800000 */
[----:B------:R-:W-:-:S03]  /*10430*/  LOP3.LUT R7, R7, R2, RZ, 0x3c, !PT ;  /* 0x0000000207077212 */ /* 0x000fc600078e3cff */
[----:B0-----:R-:W-:Y:S01]  /*10440*/  IMAD R9, R0, 0x8, R3 ;  /* 0x0000000800097824 */ /* 0x001fe200078e0203 */
[----:B------:R-:W-:Y:S01]  /*10450*/  SHF.L.U32 R4, R7, 0x1f, RZ ;  /* 0x0000001f07047819 */ /* 0x000fe200000006ff */
[----:B-1----:R-:W-:Y:S06]  /*10460*/  @!P0 BRA `(.L_x_322) ;  /* 0x0000000400808947 */ /* 0x002fec0003800000 */
.L_x_338:
        /* <DEDUP_REMOVED lines=9> */
.L_x_339:
        /* <DEDUP_REMOVED lines=9> */
.L_x_340:
        /* <DEDUP_REMOVED lines=9> */
.L_x_341:
        /* <DEDUP_REMOVED lines=9> */
.L_x_342:
[----:B------:R-:W1:Y:S01]  /*106b0*/  SYNCS.PHASECHK.TRANS64.TRYWAIT P0, [R9+URZ], R4 ;  /* 0x00000004090075a7 */ /* 0x000e62000800017f */
[----:B------:R-:W-:-:S05]  /*106c0*/  VIADD R0, R0, 0x1 ;  /* 0x0000000100007836 */ /* 0x000fca0000000000 */
[----:B------:R-:W-:-:S04]  /*106d0*/  ISETP.NE.AND P1, PT, R0, 0x9, PT ;  /* 0x000000090000780c */ /* 0x000fc80003f25270 */
[----:B------:R-:W-:Y:S02]  /*106e0*/  SEL R2, RZ, 0x1, P1 ;  /* 0x00000001ff027807 */ /* 0x000fe40000800000 */
[----:B------:R-:W-:Y:S02]  /*106f0*/  SEL R0, R0, RZ, P1 ;  /* 0x000000ff00007207 */ /* 0x000fe40000800000 */
[----:B------:R-:W-:Y:S01]  /*10700*/  LOP3.LUT R2, R7, R2, RZ, 0x3c, !PT ;  /* 0x0000000207027212 */ /* 0x000fe200078e3cff */
[----:B-1----:R-:W-:Y:S06]  /*10710*/  @!P0 BRA `(.L_x_327) ;  /* 0x0000000400388947 */ /* 0x002fec0003800000 */
.L_x_343:
[----:B------:R-:W-:Y:S01]  /*10720*/  IMAD R3, R0, 0x8, R3 ;  /* 0x0000000800037824 */ /* 0x000fe200078e0203 */
[----:B------:R-:W-:-:S07]  /*10730*/  SHF.L.U32 R0, R2, 0x1f, RZ ;  /* 0x0000001f02007819 */ /* 0x000fce00000006ff */
.L_x_328:
[----:B--2---:R2:W3:Y:S02]  /*10740*/  SYNCS.PHASECHK.TRANS64.TRYWAIT P0, [R3+URZ], R0 ;  /* 0x00000000030075a7 */ /* 0x0044e4000800017f */
[----:B---3--:R-:W-:Y:S05]  /*10750*/  @!P0 NANOSLEEP.SYNCS 0x989680 ;  /* 0x009896800000895d */ /* 0x008fea0003900000 */
[----:B------:R-:W3:Y:S02]  /*10760*/  @!P0 SYNCS.PHASECHK.TRANS64 P0, [R3+URZ], R0 ;  /* 0x00000000030085a7 */ /* 0x000ee4000800007f */
[----:B---3--:R-:W-:Y:S05]  /*10770*/  @!P0 BRA `(.L_x_328) ;  /* 0xfffffffc00f08947 */ /* 0x008fea000383ffff */
.L_x_318:
[----:B------:R-:W-:Y:S05]  /*10780*/  BSYNC B0 ;  /* 0x0000000000007941 */ /* 0x000fea0003800000 */
.L_x_317:
[----:B------:R-:W-:Y:S05]  /*10790*/  EXIT ;  /* 0x000000000000794d */ /* 0x000fea0003800000 */
.L_x_22:
[----:B-1----:R-:W-:-:S04]  /*107a0*/  IMAD.U32 R3, RZ, RZ, UR6 ;  /* 0x00000006ff037e24 */ /* 0x002fc8000f8e00ff */
[----:B------:R1:W2:Y:S03]  /*107b0*/  SYNCS.PHASECHK.TRANS64.TRYWAIT P0, [R3+URZ], R0 ;  /* 0x00000000030075a7 */ /* 0x0002a6000800017f */
[----:B--2---:R-:W-:Y:S05]  /*107c0*/  @!P0 NANOSLEEP.SYNCS 0x989680 ;  /* 0x009896800000895d */ /* 0x004fea0003900000 */
[----:B------:R-:W2:Y:S02]  /*107d0*/  @!P0 SYNCS.PHASECHK.TRANS64 P0, [R3+URZ], R0 ;  /* 0x00000000030085a7 */ /* 0x000ea4000800007f */
[----:B--2---:R-:W-:Y:S05]  /*107e0*/  @!P0 BRA `(.L_x_22) ;  /* 0xfffffffc00ec8947 */ /* 0x004fea000383ffff */
[----:B------:R-:W-:Y:S05]  /*107f0*/  BRA `(.L_x_21) ;  /* 0xffffff1400c87947 */ /* 0x000fea000383ffff */
.L_x_28:
[----:B-----5:R1:W-:Y:S02]  /*10800*/  STL [R1+0x90], R0 ;  /* 0x0000900001007387 */ /* 0x0203e40000100800 */
[----:B-1----:R-:W-:-:S04]  /*10810*/  IMAD.U32 R0, RZ, RZ, UR9 ;  /* 0x00000009ff007e24 */ /* 0x002fc8000f8e00ff */
[----:B------:R1:W3:Y:S03]  /*10820*/  SYNCS.PHASECHK.TRANS64.TRYWAIT P0, [R0+URZ], R229 ;  /* 0x000000e5000075a7 */ /* 0x0002e6000800017f */
[----:B---3--:R-:W-:Y:S05]  /*10830*/  @!P0 NANOSLEEP.SYNCS 0x989680 ;  /* 0x009896800000895d */ /* 0x008fea0003900000 */
[----:B------:R1:W3:Y:S02]  /*10840*/  @!P0 SYNCS.PHASECHK.TRANS64 P0, [R0+URZ], R229 ;  /* 0x000000e5000085a7 */ /* 0x0002e4000800007f */
[----:B-1----:R1:W5:Y:S02]  /*10850*/  LDL.LU R0, [R1+0x90] ;  /* 0x0000900001007983 */ /* 0x0023640000300800 */
[----:B-1-3--:R-:W-:Y:S05]  /*10860*/  @!P0 BRA `(.L_x_28) ;  /* 0xfffffffc00e48947 */ /* 0x00afea000383ffff */
[----:B------:R-:W-:Y:S05]  /*10870*/  BRA `(.L_x_27) ;  /* 0xffffff28003c7947 */ /* 0x000fea000383ffff */
.L_x_305:
[----:B------:R-:W-:Y:S01]  /*10880*/  BSSY B1, `(.L_x_329) ;  /* 0x0000006000017945 */ /* 0x000fe20003800000 */
[----:B------:R-:W-:-:S07]  /*10890*/  IMAD.MOV.U32 R2, RZ, RZ, -0x1 ;  /* 0xffffffffff027424 */ /* 0x000fce00078e00ff */
[----:B------:R-:W-:Y:S05]  /*108a0*/  WARPSYNC.COLLECTIVE R2, `(.L_x_330) ;  /* 0x00000000020c7348 */ /* 0x000fea0003c00000 */
[----:B------:R-:W-:Y:S02]  /*108b0*/  ELECT P0, UR62, PT ;  /* 0x00000000003e782f */ /* 0x000fe40003800000 */
[----:B------:R-:W-:Y:S01]  /*108c0*/  MOV R2, UR62 ;  /* 0x0000003e00027c02 */ /* 0x000fe20008000f00 */
[----:B------:R-:W-:Y:S10]  /*108d0*/  ENDCOLLECTIVE ;  /* 0x000000000000791b */ /* 0x000ff40003800000 */
.L_x_330:
[----:B------:R-:W-:Y:S05]  /*108e0*/  BSYNC B1 ;  /* 0x0000000000017941 */ /* 0x000fea0003800000 */
.L_x_329:
[----:B------:R-:W-:Y:S05]  /*108f0*/  BRA `(.L_x_331) ;  /* 0xffffffec00507947 */ /* 0x000fea000383ffff */
.L_x_308:
[----:B0-----:R0:W2:Y:S02]  /*10900*/  SYNCS.PHASECHK.TRANS64.TRYWAIT P0, [R11+URZ+0x48], R4 ;  /* 0x000048040b0075a7 */ /* 0x0010a4000800017f */
[----:B--2---:R-:W-:Y:S05]  /*10910*/  @!P0 NANOSLEEP.SYNCS 0x989680 ;  /* 0x009896800000895d */ /* 0x004fea0003900000 */
[----:B------:R-:W2:Y:S02]  /*10920*/  @!P0 SYNCS.PHASECHK.TRANS64 P0, [R11+URZ+0x48], R4 ;  /* 0x000048040b0085a7 */ /* 0x000ea4000800007f */
[----:B--2---:R-:W-:Y:S05]  /*10930*/  @!P0 BRA `(.L_x_308) ;  /* 0xfffffffc00f08947 */ /* 0x004fea000383ffff */
[----:B------:R-:W-:Y:S05]  /*10940*/  BRA `(.L_x_332) ;  /* 0xffffffec00907947 */ /* 0x000fea000383ffff */
.L_x_316:
[----:B------:R-:W-:Y:S01]  /*10950*/  BSSY B0, `(.L_x_333) ;  /* 0x0000006000007945 */ /* 0x000fe20003800000 */
[----:B------:R-:W-:-:S07]  /*10960*/  IMAD.MOV.U32 R2, RZ, RZ, -0x1 ;  /* 0xffffffffff027424 */ /* 0x000fce00078e00ff */
[----:B------:R-:W-:Y:S05]  /*10970*/  WARPSYNC.COLLECTIVE R2, `(.L_x_334) ;  /* 0x00000000020c7348 */ /* 0x000fea0003c00000 */
[----:B------:R-:W-:Y:S02]  /*10980*/  ELECT P0, UR62, PT ;  /* 0x00000000003e782f */ /* 0x000fe40003800000 */
[----:B------:R-:W-:Y:S01]  /*10990*/  MOV R2, UR62 ;  /* 0x0000003e00027c02 */ /* 0x000fe20008000f00 */
[----:B------:R-:W-:Y:S10]  /*109a0*/  ENDCOLLECTIVE ;  /* 0x000000000000791b */ /* 0x000ff40003800000 */
.L_x_334:
[----:B------:R-:W-:Y:S05]  /*109b0*/  BSYNC B0 ;  /* 0x0000000000007941 */ /* 0x000fea0003800000 */
.L_x_333:
[----:B------:R-:W-:Y:S05]  /*109c0*/  BRA `(.L_x_335) ;  /* 0xfffffff800087947 */ /* 0x000fea000383ffff */
.L_x_320:
[----:B0-----:R0:W1:Y:S02]  /*109d0*/  SYNCS.PHASECHK.TRANS64.TRYWAIT P0, [R7+URZ], R2 ;  /* 0x00000002070075a7 */ /* 0x001064000800017f */
[----:B-1----:R-:W-:Y:S05]  /*109e0*/  @!P0 NANOSLEEP.SYNCS 0x989680 ;  /* 0x009896800000895d */ /* 0x002fea0003900000 */
[----:B------:R-:W1:Y:S02]  /*109f0*/  @!P0 SYNCS.PHASECHK.TRANS64 P0, [R7+URZ], R2 ;  /* 0x00000002070085a7 */ /* 0x000e64000800007f */
[----:B-1----:R-:W-:Y:S05]  /*10a00*/  @!P0 BRA `(.L_x_320) ;  /* 0xfffffffc00f08947 */ /* 0x002fea000383ffff */
[----:B------:R-:W-:Y:S05]  /*10a10*/  BRA `(.L_x_336) ;  /* 0xfffffff8004c7947 */ /* 0x000fea000383ffff */
.L_x_321:
[----:B0-----:R0:W1:Y:S02]  /*10a20*/  SYNCS.PHASECHK.TRANS64.TRYWAIT P0, [R9+URZ], R4 ;  /* 0x00000004090075a7 */ /* 0x001064000800017f */
[----:B-1----:R-:W-:Y:S05]  /*10a30*/  @!P0 NANOSLEEP.SYNCS 0x989680 ;  /* 0x009896800000895d */ /* 0x002fea0003900000 */
[----:B------:R-:W1:Y:S02]  /*10a40*/  @!P0 SYNCS.PHASECHK.TRANS64 P0, [R9+URZ], R4 ;  /* 0x00000004090085a7 */ /* 0x000e64000800007f */
[----:B-1----:R-:W-:Y:S05]  /*10a50*/  @!P0 BRA `(.L_x_321) ;  /* 0xfffffffc00f08947 */ /* 0x002fea000383ffff */
[----:B------:R-:W-:Y:S05]  /*10a60*/  BRA `(.L_x_337) ;  /* 0xfffffff8005c7947 */ /* 0x000fea000383ffff */
.L_x_322:
[----:B0-----:R0:W1:Y:S02]  /*10a70*/  SYNCS.PHASECHK.TRANS64.TRYWAIT P0, [R6+URZ], R5 ;  /* 0x00000005060075a7 */ /* 0x001064000800017f */
[----:B-1----:R-:W-:Y:S05]  /*10a80*/  @!P0 NANOSLEEP.SYNCS 0x989680 ;  /* 0x009896800000895d */ /* 0x002fea0003900000 */
[----:B------:R-:W1:Y:S02]  /*10a90*/  @!P0 SYNCS.PHASECHK.TRANS64 P0, [R6+URZ], R5 ;  /* 0x00000005060085a7 */ /* 0x000e64000800007f */
[----:B-1----:R-:W-:Y:S05]  /*10aa0*/  @!P0 BRA `(.L_x_322) ;  /* 0xfffffffc00f08947 */ /* 0x002fea000383ffff */
[----:B------:R-:W-:Y:S05]  /*10ab0*/  BRA `(.L_x_338) ;  /* 0xfffffff8006c7947 */ /* 0x000fea000383ffff */
.L_x_323:
[----:B0-----:R0:W1:Y:S02]  /*10ac0*/  SYNCS.PHASECHK.TRANS64.TRYWAIT P0, [R9+URZ], R4 ;  /* 0x00000004090075a7 */ /* 0x001064000800017f */
[----:B-1----:R-:W-:Y:S05]  /*10ad0*/  @!P0 NANOSLEEP.SYNCS 0x989680 ;  /* 0x009896800000895d */ /* 0x002fea0003900000 */
[----:B------:R-:W1:Y:S02]  /*10ae0*/  @!P0 SYNCS.PHASECHK.TRANS64 P0, [R9+URZ], R4 ;  /* 0x00000004090085a7 */ /* 0x000e64000800007f */
[----:B-1----:R-:W-:Y:S05]  /*10af0*/  @!P0 BRA `(.L_x_323) ;  /* 0xfffffffc00f08947 */ /* 0x002fea000383ffff */
[----:B------:R-:W-:Y:S05]  /*10b00*/  BRA `(.L_x_339) ;  /* 0xfffffff8007c7947 */ /* 0x000fea000383ffff */
.L_x_324:
[----:B0-----:R0:W1:Y:S02]  /*10b10*/  SYNCS.PHASECHK.TRANS64.TRYWAIT P0, [R6+URZ], R5 ;  /* 0x00000005060075a7 */ /* 0x001064000800017f */
[----:B-1----:R-:W-:Y:S05]  /*10b20*/  @!P0 NANOSLEEP.SYNCS 0x989680 ;  /* 0x009896800000895d */ /* 0x002fea0003900000 */
[----:B------:R-:W1:Y:S02]  /*10b30*/  @!P0 SYNCS.PHASECHK.TRANS64 P0, [R6+URZ], R5 ;  /* 0x00000005060085a7 */ /* 0x000e64000800007f */
[----:B-1----:R-:W-:Y:S05]  /*10b40*/  @!P0 BRA `(.L_x_324) ;  /* 0xfffffffc00f08947 */ /* 0x002fea000383ffff */
[----:B------:R-:W-:Y:S05]  /*10b50*/  BRA `(.L_x_340) ;  /* 0xfffffff8008c7947 */ /* 0x000fea000383ffff */
.L_x_325:
[----:B0-----:R0:W1:Y:S02]  /*10b60*/  SYNCS.PHASECHK.TRANS64.TRYWAIT P0, [R9+URZ], R4 ;  /* 0x00000004090075a7 */ /* 0x001064000800017f */
[----:B-1----:R-:W-:Y:S05]  /*10b70*/  @!P0 NANOSLEEP.SYNCS 0x989680 ;  /* 0x009896800000895d */ /* 0x002fea0003900000 */
[----:B------:R-:W1:Y:S02]  /*10b80*/  @!P0 SYNCS.PHASECHK.TRANS64 P0, [R9+URZ], R4 ;  /* 0x00000004090085a7 */ /* 0x000e64000800007f */
[----:B-1----:R-:W-:Y:S05]  /*10b90*/  @!P0 BRA `(.L_x_325) ;  /* 0xfffffffc00f08947 */ /* 0x002fea000383ffff */
[----:B------:R-:W-:Y:S05]  /*10ba0*/  BRA `(.L_x_341) ;  /* 0xfffffff8009c7947 */ /* 0x000fea000383ffff */
.L_x_326:
[----:B0-----:R0:W1:Y:S02]  /*10bb0*/  SYNCS.PHASECHK.TRANS64.TRYWAIT P0, [R6+URZ], R5 ;  /* 0x00000005060075a7 */ /* 0x001064000800017f */
[----:B-1----:R-:W-:Y:S05]  /*10bc0*/  @!P0 NANOSLEEP.SYNCS 0x989680 ;  /* 0x009896800000895d */ /* 0x002fea0003900000 */
[----:B------:R-:W1:Y:S02]  /*10bd0*/  @!P0 SYNCS.PHASECHK.TRANS64 P0, [R6+URZ], R5 ;  /* 0x00000005060085a7 */ /* 0x000e64000800007f */
[----:B-1----:R-:W-:Y:S05]  /*10be0*/  @!P0 BRA `(.L_x_326) ;  /* 0xfffffffc00f08947 */ /* 0x002fea000383ffff */
[----:B------:R-:W-:Y:S05]  /*10bf0*/  BRA `(.L_x_342) ;  /* 0xfffffff800ac7947 */ /* 0x000fea000383ffff */
.L_x_327:
[----:B-1----:R1:W2:Y:S02]  /*10c00*/  SYNCS.PHASECHK.TRANS64.TRYWAIT P0, [R9+URZ], R4 ;  /* 0x00000004090075a7 */ /* 0x0022a4000800017f */
[----:B--2---:R-:W-:Y:S05]  /*10c10*/  @!P0 NANOSLEEP.SYNCS 0x989680 ;  /* 0x009896800000895d */ /* 0x004fea0003900000 */
[----:B------:R-:W2:Y:S02]  /*10c20*/  @!P0 SYNCS.PHASECHK.TRANS64 P0, [R9+URZ], R4 ;  /* 0x00000004090085a7 */ /* 0x000ea4000800007f */
[----:B--2---:R-:W-:Y:S05]  /*10c30*/  @!P0 BRA `(.L_x_327) ;  /* 0xfffffffc00f08947 */ /* 0x004fea000383ffff */
[----:B------:R-:W-:Y:S05]  /*10c40*/  BRA `(.L_x_343) ;  /* 0xfffffff800b47947 */ /* 0x000fea000383ffff */
.L_x_344:
[----:B------:R-:W-:-:S00]  /*10c50*/  BRA `(.L_x_344) ;  /* 0xfffffffc00fc7947 */ /* 0x000fc0000383ffff */
[----:B------:R-:W-:-:S00]  /*10c60*/  NOP ;  /* 0x0000000000007918 */ /* 0x000fc00000000000 */
        /* <DEDUP_REMOVED lines=9> */
.L_x_345:


//--------------------- .nv.shared._ZN7cutlass13device_kernelINS_4gemm6kernel13GemmUniversalIN4cute5tupleIJiiiiEEENS1_10collective13CollectiveMmaINS1_37MainloopSm90TmaGmmaWarpSpecializedFP8ILi9ENS5_IJNS4_1CILi4EEENSA_ILi2EEENSA_ILi1EEEEEENS1_35KernelTmaWarpSpecializedCooperativeEEENS5_IJNSA_ILi128EEENSA_ILi256EEENSA_ILi64EEEEEENS_12float_e5m2_tENS5_IJlSD_lEEESL_SM_NS4_8TiledMMAINS4_8MMA_AtomIJNS4_4SM904GMMA31MMA_64x256x32_F32E5M2E5M2_SS_TNILNSQ_7ScaleInE1ELSS_1EEEEEENS4_6LayoutINS5_IJSC_SD_SD_EEENS5_IJSD_NSA_ILi0EEESX_EEEEENS5_IJNS4_10UnderscoreES10_S10_EEEEENS4_23SM90_TMA_LOAD_MULTICASTENS4_14ComposedLayoutINS4_7SwizzleILi2ELi4ELi3EEENS4_18smem_ptr_flag_bitsILi8EEENSV_INS5_IJNSA_ILi8EEESJ_EEENS5_IJSJ_SD_EEEEEEEvNS4_8identityES13_S1D_vS1E_EENS_8epilogue10collective6detail29Sm90TmaWarpSpecializedAdapterINS1H_15DefaultEpilogueISL_SM_SM_NS1G_6thread17LinearCombinationISL_Li1EffLNS1L_9ScaleType4KindE0ELNS_15FloatRoundStyleE2ESL_EENS1_15EpilogueDefaultEEEEEvvEEEEvNT_6ParamsE --------------------------
	.section	.nv.shared._ZN7cutlass13device_kernelINS_4gemm6kernel13GemmUniversalIN4cute5tupleIJiiiiEEENS1_10collective13CollectiveMmaINS1_37MainloopSm90TmaGmmaWarpSpecializedFP8ILi9ENS5_IJNS4_1CILi4EEENSA_ILi2EEENSA_ILi1EEEEEENS1_35KernelTmaWarpSpecializedCooperativeEEENS5_IJNSA_ILi128EEENSA_ILi256EEENSA_ILi64EEEEEENS_12float_e5m2_tENS5_IJlSD_lEEESL_SM_NS4_8TiledMMAINS4_8MMA_AtomIJNS4_4SM904GMMA31MMA_64x256x32_F32E5M2E5M2_SS_TNILNSQ_7ScaleInE1ELSS_1EEEEEENS4_6LayoutINS5_IJSC_SD_SD_EEENS5_IJSD_NSA_ILi0EEESX_EEEEENS5_IJNS4_10UnderscoreES10_S10_EEEEENS4_23SM90_TMA_LOAD_MULTICASTENS4_14ComposedLayoutINS4_7SwizzleILi2ELi4ELi3EEENS4_18smem_ptr_flag_bitsILi8EEENSV_INS5_IJNSA_ILi8EEESJ_EEENS5_IJSJ_SD_EEEEEEEvNS4_8identityES13_S1D_vS1E_EENS_8epilogue10collective6detail29Sm90TmaWarpSpecializedAdapterINS1H_15DefaultEpilogueISL_SM_SM_NS1G_6thread17LinearCombinationISL_Li1EffLNS1L_9ScaleType4KindE0ELNS_15FloatRoundStyleE2ESL_EENS1_15EpilogueDefaultEEEEEvvEEEEvNT_6ParamsE,"aw",@nobits
	.sectionflags	@""
	.align	16
	.zero		1024


//--------------------- .nv.shared.reserved.0     --------------------------
	.section	.nv.shared.reserved.0,"aw",@nobits
	.weak		__nv_reservedSMEM_offset_0_alias
	.size		__nv_reservedSMEM_offset_0_alias, 0, 0
	.other		__nv_reservedSMEM_offset_0_alias,@"STO_CUDA_RESERVED_SHARED STV_DEFAULT"
__nv_reservedSMEM_offset_0_alias:
	.zero		0


//--------------------- .nv.global                --------------------------
	.section	.nv.global,"aw",@nobits
.nv.global:
	.type		_ZN40_INTERNAL_35ecc0a4_4_k_cu_25e43929_254974cute1_E,@object
	.size		_ZN40_INTERNAL_35ecc0a4_4_k_cu_25e43929_254974cute1_E,(_ZN40_INTERNAL_35ecc0a4_4_k_cu_25e43929_254974cuda3std3__45__cpo6cbeginE - _ZN40_INTERNAL_35ecc0a4_4_k_cu_25e43929_254974cute1_E)
_ZN40_INTERNAL_35ecc0a4_4_k_cu_25e43929_254974cute1_E:
	.zero		1
	.type		_ZN40_INTERNAL_35ecc0a4_4_k_cu_25e43929_254974cuda3std3__45__cpo6cbeginE,@object
	.size		_ZN40_INTERNAL_35ecc0a4_4_k_cu_25e43929_254974cuda3std3__45__cpo6cbeginE,(_ZN40_INTERNAL_35ecc0a4_4_k_cu_25e43929_254974cuda3std3__48in_placeE - _ZN40_INTERNAL_35ecc0a4_4_k_cu_25e43929_254974cuda3std3__45__cpo6cbeginE)
_ZN40_INTERNAL_35ecc0a4_4_k_cu_25e43929_254974cuda3std3__45__cpo6cbeginE:
	.zero		1
	.type		_ZN40_INTERNAL_35ecc0a4_4_k_cu_25e43929_254974cuda3std3__48in_placeE,@object
	.size		_ZN40_INTERNAL_35ecc0a4_4_k_cu_25e43929_254974cuda3std3__48in_placeE,(_ZN40_INTERNAL_35ecc0a4_4_k_cu_25e43929_254974cuda3std6ranges3__45__cpo9iter_moveE - _ZN40_INTERNAL_35ecc0a4_4_k_cu_25e43929_254974cuda3std3__48in_placeE)
_ZN40_INTERNAL_35ecc0a4_4_k_cu_25e43929_254974cuda3std3__48in_placeE:
	.zero		1
	.type		_ZN40_INTERNAL_35ecc0a4_4_k_cu_25e43929_254974cuda3std6ranges3__45__cpo9iter_moveE,@object
	.size		_ZN40_INTERNAL_35ecc0a4_4_k_cu_25e43929_254974cuda3std6ranges3__45__cpo9iter_moveE,(_ZN40_INTERNAL_35ecc0a4_4_k_cu_25e43929_254974cuda3std3__45__cpo5beginE - _ZN40_INTERNAL_35ecc0a4_4_k_cu_25e43929_254974cuda3std6ranges3__45__cpo9iter_moveE)
_ZN40_INTERNAL_35ecc0a4_4_k_cu_25e43929_254974cuda3std6ranges3__45__cpo9iter_moveE:
	.zero		1
	.type		_ZN40_INTERNAL_35ecc0a4_4_k_cu_25e43929_254974cuda3std3__45__cpo5beginE,@object
	.size		_ZN40_INTERNAL_35ecc0a4_4_k_cu_25e43929_254974cuda3std3__45__cpo5beginE,(_ZN40_INTERNAL_35ecc0a4_4_k_cu_25e43929_254974cuda3std3__442_GLOBAL__N__35ecc0a4_4_k_cu_25e43929_254976ignoreE - _ZN40_INTERNAL_35ecc0a4_4_k_cu_25e43929_254974cuda3std3__45__cpo5beginE)
_ZN40_INTERNAL_35ecc0a4_4_k_cu_25e43929_254974cuda3std3__45__cpo5beginE:
	.zero		1
	.type		_ZN40_INTERNAL_35ecc0a4_4_k_cu_25e43929_254974cuda3std3__442_GLOBAL__N__35ecc0a4_4_k_cu_25e43929_254976ignoreE,@object
	.size		_ZN40_INTERNAL_35ecc0a4_4_k_cu_25e43929_254974cuda3std3__442_GLOBAL__N__35ecc0a4_4_k_cu_25e43929_254976ignoreE,(_ZN40_INTERNAL_35ecc0a4_4_k_cu_25e43929_254974cute7productE - _ZN40_INTERNAL_35ecc0a4_4_k_cu_25e43929_254974cuda3std3__442_GLOBAL__N__35ecc0a4_4_k_cu_25e43929_254976ignoreE)
_ZN40_INTERNAL_35ecc0a4_4_k_cu_25e43929_254974cuda3std3__442_GLOBAL__N__35ecc0a4_4_k_cu_25e43929_254976ignoreE:
	.zero		1
	.type		_ZN40_INTERNAL_35ecc0a4_4_k_cu_25e43929_254974cute7productE,@object
	.size		_ZN40_INTERNAL_35ecc0a4_4_k_cu_25e43929_254974cute7productE,(_ZN40_INTERNAL_35ecc0a4_4_k_cu_25e43929_254974cuda3std3__45__cpo3endE - _ZN40_INTERNAL_35ecc0a4_4_k_cu_25e43929_254974cute7productE)
_ZN40_INTERNAL_35ecc0a4_4_k_cu_25e43929_254974cute7productE:
	.zero		1
	.type		_ZN40_INTERNAL_35ecc0a4_4_k_cu_25e43929_254974cuda3std3__45__cpo3endE,@object
	.size		_ZN40_INTERNAL_35ecc0a4_4_k_cu_25e43929_254974cuda3std3__45__cpo3endE,(_ZN40_INTERNAL_35ecc0a4_4_k_cu_25e43929_254974cuda3std3__419piecewise_constructE - _ZN40_INTERNAL_35ecc0a4_4_k_cu_25e43929_254974cuda3std3__45__cpo3endE)
_ZN40_INTERNAL_35ecc0a4_4_k_cu_25e43929_254974cuda3std3__45__cpo3endE:
	.zero		1
	.type		_ZN40_INTERNAL_35ecc0a4_4_k_cu_25e43929_254974cuda3std3__419piecewise_constructE,@object
	.size		_ZN40_INTERNAL_35ecc0a4_4_k_cu_25e43929_254974cuda3std3__419piecewise_constructE,(_ZN40_INTERNAL_35ecc0a4_4_k_cu_25e43929_254974cuda3std3__45__cpo4cendE - _ZN40_INTERNAL_35ecc0a4_4_k_cu_25e43929_254974cuda3std3__419piecewise_constructE)
_ZN40_INTERNAL_35ecc0a4_4_k_cu_25e43929_254974cuda3std3__419piecewise_constructE:
	.zero		1
	.type		_ZN40_INTERNAL_35ecc0a4_4_k_cu_25e43929_254974cuda3std3__45__cpo4cendE,@object
	.size		_ZN40_INTERNAL_35ecc0a4_4_k_cu_25e43929_254974cuda3std3__45__cpo4cendE,(_ZN40_INTERNAL_35ecc0a4_4_k_cu_25e43929_254974cuda3std6ranges3__45__cpo4swapE - _ZN40_INTERNAL_35ecc0a4_4_k_cu_25e43929_254974cuda3std3__45__cpo4cendE)
_ZN40_INTERNAL_35ecc0a4_4_k_cu_25e43929_254974cuda3std3__45__cpo4cendE:
	.zero		1
	.type		_ZN40_INTERNAL_35ecc0a4_4_k_cu_25e43929_254974cuda3std6ranges3__45__cpo4swapE,@object
	.size		_ZN40_INTERNAL_35ecc0a4_4_k_cu_25e43929_254974cuda3std6ranges3__45__cpo4swapE,(.L_7 - _ZN40_INTERNAL_35ecc0a4_4_k_cu_25e43929_254974cuda3std6ranges3__45__cpo4swapE)
_ZN40_INTERNAL_35ecc0a4_4_k_cu_25e43929_254974cuda3std6ranges3__45__cpo4swapE:
	.zero		1
.L_7:


//--------------------- .nv.constant0._ZN7cutlass13device_kernelINS_4gemm6kernel13GemmUniversalIN4cute5tupleIJiiiiEEENS1_10collective13CollectiveMmaINS1_37MainloopSm90TmaGmmaWarpSpecializedFP8ILi9ENS5_IJNS4_1CILi4EEENSA_ILi2EEENSA_ILi1EEEEEENS1_35KernelTmaWarpSpecializedCooperativeEEENS5_IJNSA_ILi128EEENSA_ILi256EEENSA_ILi64EEEEEENS_12float_e5m2_tENS5_IJlSD_lEEESL_SM_NS4_8TiledMMAINS4_8MMA_AtomIJNS4_4SM904GMMA31MMA_64x256x32_F32E5M2E5M2_SS_TNILNSQ_7ScaleInE1ELSS_1EEEEEENS4_6LayoutINS5_IJSC_SD_SD_EEENS5_IJSD_NSA_ILi0EEESX_EEEEENS5_IJNS4_10UnderscoreES10_S10_EEEEENS4_23SM90_TMA_LOAD_MULTICASTENS4_14ComposedLayoutINS4_7SwizzleILi2ELi4ELi3EEENS4_18smem_ptr_flag_bitsILi8EEENSV_INS5_IJNSA_ILi8EEESJ_EEENS5_IJSJ_SD_EEEEEEEvNS4_8identityES13_S1D_vS1E_EENS_8epilogue10collective6detail29Sm90TmaWarpSpecializedAdapterINS1H_15DefaultEpilogueISL_SM_SM_NS1G_6thread17LinearCombinationISL_Li1EffLNS1L_9ScaleType4KindE0ELNS_15FloatRoundStyleE2ESL_EENS1_15EpilogueDefaultEEEEEvvEEEEvNT_6ParamsE --------------------------
	.section	.nv.constant0._ZN7cutlass13device_kernelINS_4gemm6kernel13GemmUniversalIN4cute5tupleIJiiiiEEENS1_10collective13CollectiveMmaINS1_37MainloopSm90TmaGmmaWarpSpecializedFP8ILi9ENS5_IJNS4_1CILi4EEENSA_ILi2EEENSA_ILi1EEEEEENS1_35KernelTmaWarpSpecializedCooperativeEEENS5_IJNSA_ILi128EEENSA_ILi256EEENSA_ILi64EEEEEENS_12float_e5m2_tENS5_IJlSD_lEEESL_SM_NS4_8TiledMMAINS4_8MMA_AtomIJNS4_4SM904GMMA31MMA_64x256x32_F32E5M2E5M2_SS_TNILNSQ_7ScaleInE1ELSS_1EEEEEENS4_6LayoutINS5_IJSC_SD_SD_EEENS5_IJSD_NSA_ILi0EEESX_EEEEENS5_IJNS4_10UnderscoreES10_S10_EEEEENS4_23SM90_TMA_LOAD_MULTICASTENS4_14ComposedLayoutINS4_7SwizzleILi2ELi4ELi3EEENS4_18smem_ptr_flag_bitsILi8EEENSV_INS5_IJNSA_ILi8EEESJ_EEENS5_IJSJ_SD_EEEEEEEvNS4_8identityES13_S1D_vS1E_EENS_8epilogue10collective6detail29Sm90TmaWarpSpecializedAdapterINS1H_15DefaultEpilogueISL_SM_SM_NS1G_6thread17LinearCombinationISL_Li1EffLNS1L_9ScaleType4KindE0ELNS_15FloatRoundStyleE2ESL_EENS1_15EpilogueDefaultEEEEEvvEEEEvNT_6ParamsE,"a",@progbits
	.sectionflags	@""
	.align	4
.nv.constant0._ZN7cutlass13device_kernelINS_4gemm6kernel13GemmUniversalIN4cute5tupleIJiiiiEEENS1_10collective13CollectiveMmaINS1_37MainloopSm90TmaGmmaWarpSpecializedFP8ILi9ENS5_IJNS4_1CILi4EEENSA_ILi2EEENSA_ILi1EEEEEENS1_35KernelTmaWarpSpecializedCooperativeEEENS5_IJNSA_ILi128EEENSA_ILi256EEENSA_ILi64EEEEEENS_12float_e5m2_tENS5_IJlSD_lEEESL_SM_NS4_8TiledMMAINS4_8MMA_AtomIJNS4_4SM904GMMA31MMA_64x256x32_F32E5M2E5M2_SS_TNILNSQ_7ScaleInE1ELSS_1EEEEEENS4_6LayoutINS5_IJSC_SD_SD_EEENS5_IJSD_NSA_ILi0EEESX_EEEEENS5_IJNS4_10UnderscoreES10_S10_EEEEENS4_23SM90_TMA_LOAD_MULTICASTENS4_14ComposedLayoutINS4_7SwizzleILi2ELi4ELi3EEENS4_18smem_ptr_flag_bitsILi8EEENSV_INS5_IJNSA_ILi8EEESJ_EEENS5_IJSJ_SD_EEEEEEEvNS4_8identityES13_S1D_vS1E_EENS_8epilogue10collective6detail29Sm90TmaWarpSpecializedAdapterINS1H_15DefaultEpilogueISL_SM_SM_NS1G_6thread17LinearCombinationISL_Li1EffLNS1L_9ScaleType4KindE0ELNS_15FloatRoundStyleE2ESL_EENS1_15EpilogueDefaultEEEEEvvEEEEvNT_6ParamsE:
	.zero		1664


//--------------------- SYMBOLS --------------------------

	.type		.nv.reservedSmem.offset0,@object
	.size		.nv.reservedSmem.offset0,0x4
